	.target	sm_90a

	.elftype	@"ET_EXEC"


//--------------------- .note.nv.tkinfo           --------------------------
	.section	.note.nv.tkinfo,"",@"SHT_NOTE"
	.sectionflags	@"SHF_NOTE_NV_TKINFO"
	.tkinfo
        /*0018*/ 	.word	0x00000002
        /*0030*/ 	.string	""
        /*0030*/ 	.string	"ptxas"
        /*0030*/ 	.string	"Cuda compilation tools, release 13.0, V13.0.88"
        /*0030*/ 	.string	"Build cuda_13.0.r13.0/compiler.36424714_0"
        /*0030*/ 	.string	"-v  -suppress-debug-info  -lineinfo  -arch sm_90a "



//--------------------- .note.nv.cuinfo           --------------------------
	.section	.note.nv.cuinfo,"",@"SHT_NOTE"
	.sectionflags	@"SHF_NOTE_NV_CUINFO"
        /*0018*/ 	.short	0x0002
        /*001a*/ 	.short	0x005a
        /*001c*/ 	.short	0x0082
	.zero		2


//--------------------- .nv.info                  --------------------------
	.section	.nv.info,"",@"SHT_CUDA_INFO"
	.align	4


	//----- nvinfo : EIATTR_REGCOUNT
	.align		4
        /*0000*/ 	.byte	0x04, 0x2f
        /*0002*/ 	.short	(.L_1 - .L_0)
	.align		4
.L_0:
        /*0004*/ 	.word	index@(gluon_wgmma)
        /*0008*/ 	.word	0x000000ff


	//----- nvinfo : EIATTR_FRAME_SIZE
	.align		4
.L_1:
        /*000c*/ 	.byte	0x04, 0x11
        /*000e*/ 	.short	(.L_3 - .L_2)
	.align		4
.L_2:
        /*0010*/ 	.word	index@(gluon_wgmma)
        /*0014*/ 	.word	0x00000270


	//----- nvinfo : EIATTR_MIN_STACK_SIZE
	.align		4
.L_3:
        /*0018*/ 	.byte	0x04, 0x12
        /*001a*/ 	.short	(.L_5 - .L_4)
	.align		4
.L_4:
        /*001c*/ 	.word	index@(gluon_wgmma)
        /*0020*/ 	.word	0x00000270
.L_5:


//--------------------- .nv.compat                --------------------------
	.section	.nv.compat,"",@"SHT_CUDA_COMPAT_INFO"
	.align	4
        /*0000*/ 	.byte	0x02, 0x09, 0x01, 0x00, 0x02, 0x02, 0x04, 0x00, 0x02, 0x05, 0x05, 0x00, 0x03, 0x07, 0x01, 0x01
        /*0010*/ 	.byte	0x02, 0x03, 0x03, 0x00, 0x02, 0x06, 0x01, 0x00, 0x04, 0x0b, 0x08, 0x00, 0x00, 0x00, 0x00, 0x00
        /*0020*/ 	.byte	0x00, 0x00, 0x00, 0x00


//--------------------- .nv.info.gluon_wgmma      --------------------------
	.section	.nv.info.gluon_wgmma,"",@"SHT_CUDA_INFO"
	.sectionflags	@""
	.align	4


	//----- nvinfo : EIATTR_CUDA_API_VERSION
	.align		4
        /*0000*/ 	.byte	0x04, 0x37
        /*0002*/ 	.short	(.L_7 - .L_6)
.L_6:
        /*0004*/ 	.word	0x00000082


	//----- nvinfo : EIATTR_KPARAM_INFO
	.align		4
.L_7:
        /*0008*/ 	.byte	0x04, 0x17
        /*000a*/ 	.short	(.L_9 - .L_8)
.L_8:
        /*000c*/ 	.word	0x00000000
        /*0010*/ 	.short	0x000a
        /*0012*/ 	.short	0x0048
        /*0014*/ 	.byte	0x00, 0xf4, 0x21, 0x00


	//----- nvinfo : EIATTR_KPARAM_INFO
	.align		4
.L_9:
        /*0018*/ 	.byte	0x04, 0x17
        /*001a*/ 	.short	(.L_11 - .L_10)
.L_10:
        /*001c*/ 	.word	0x00000000
        /*0020*/ 	.short	0x0009
        /*0022*/ 	.short	0x0040
        /*0024*/ 	.byte	0x00, 0xf4, 0x21, 0x00


	//----- nvinfo : EIATTR_KPARAM_INFO
	.align		4
.L_11:
        /*0028*/ 	.byte	0x04, 0x17
        /*002a*/ 	.short	(.L_13 - .L_12)
.L_12:
        /*002c*/ 	.word	0x00000000
        /*0030*/ 	.short	0x0008
        /*0032*/ 	.short	0x0038
        /*0034*/ 	.byte	0x00, 0xf0, 0x21, 0x00


	//----- nvinfo : EIATTR_KPARAM_INFO
	.align		4
.L_13:
        /*0038*/ 	.byte	0x04, 0x17
        /*003a*/ 	.short	(.L_15 - .L_14)
.L_14:
        /*003c*/ 	.word	0x00000000
        /*0040*/ 	.short	0x0007
        /*0042*/ 	.short	0x0030
        /*0044*/ 	.byte	0x00, 0xf0, 0x21, 0x00


	//----- nvinfo : EIATTR_KPARAM_INFO
	.align		4
.L_15:
        /*0048*/ 	.byte	0x04, 0x17
        /*004a*/ 	.short	(.L_17 - .L_16)
.L_16:
        /*004c*/ 	.word	0x00000000
        /*0050*/ 	.short	0x0006
        /*0052*/ 	.short	0x0028
        /*0054*/ 	.byte	0x00, 0xf0, 0x21, 0x00


	//----- nvinfo : EIATTR_KPARAM_INFO
	.align		4
.L_17:
        /*0058*/ 	.byte	0x04, 0x17
        /*005a*/ 	.short	(.L_19 - .L_18)
.L_18:
        /*005c*/ 	.word	0x00000000
        /*0060*/ 	.short	0x0005
        /*0062*/ 	.short	0x0020
        /*0064*/ 	.byte	0x00, 0xf0, 0x11, 0x00


	//----- nvinfo : EIATTR_KPARAM_INFO
	.align		4
.L_19:
        /*0068*/ 	.byte	0x04, 0x17
        /*006a*/ 	.short	(.L_21 - .L_20)
.L_20:
        /*006c*/ 	.word	0x00000000
        /*0070*/ 	.short	0x0004
        /*0072*/ 	.short	0x001c
        /*0074*/ 	.byte	0x00, 0xf0, 0x11, 0x00


	//----- nvinfo : EIATTR_KPARAM_INFO
	.align		4
.L_21:
        /*0078*/ 	.byte	0x04, 0x17
        /*007a*/ 	.short	(.L_23 - .L_22)
.L_22:
        /*007c*/ 	.word	0x00000000
        /*0080*/ 	.short	0x0003
        /*0082*/ 	.short	0x0018
        /*0084*/ 	.byte	0x00, 0xf0, 0x11, 0x00


	//----- nvinfo : EIATTR_KPARAM_INFO
	.align		4
.L_23:
        /*0088*/ 	.byte	0x04, 0x17
        /*008a*/ 	.short	(.L_25 - .L_24)
.L_24:
        /*008c*/ 	.word	0x00000000
        /*0090*/ 	.short	0x0002
        /*0092*/ 	.short	0x0010
        /*0094*/ 	.byte	0x00, 0xf4, 0x21, 0x00


	//----- nvinfo : EIATTR_KPARAM_INFO
	.align		4
.L_25:
        /*0098*/ 	.byte	0x04, 0x17
        /*009a*/ 	.short	(.L_27 - .L_26)
.L_26:
        /*009c*/ 	.word	0x00000000
        /*00a0*/ 	.short	0x0001
        /*00a2*/ 	.short	0x0008
        /*00a4*/ 	.byte	0x00, 0xf4, 0x21, 0x00


	//----- nvinfo : EIATTR_KPARAM_INFO
	.align		4
.L_27:
        /*00a8*/ 	.byte	0x04, 0x17
        /*00aa*/ 	.short	(.L_29 - .L_28)
.L_28:
        /*00ac*/ 	.word	0x00000000
        /*00b0*/ 	.short	0x0000
        /*00b2*/ 	.short	0x0000
        /*00b4*/ 	.byte	0x00, 0xf4, 0x21, 0x00


	//----- nvinfo : EIATTR_SPARSE_MMA_MASK
	.align		4
.L_29:
        /*00b8*/ 	.byte	0x03, 0x50
        /*00ba*/ 	.short	0x0000


	//----- nvinfo : EIATTR_MAXREG_COUNT
	.align		4
        /*00bc*/ 	.byte	0x03, 0x1b
        /*00be*/ 	.short	0x00ff


	//----- nvinfo : EIATTR_NUM_BARRIERS
	.align		4
        /*00c0*/ 	.byte	0x02, 0x4c
        /*00c2*/ 	.byte	0x01
	.zero		1


	//----- nvinfo : EIATTR_ANNOTATIONS
	.align		4
        /*00c4*/ 	.byte	0x04, 0x55
        /*00c6*/ 	.short	(.L_31 - .L_30)


	//   ....[0]....
.L_30:
        /*00c8*/ 	.word	0x00000001
        /*00cc*/ 	.byte	0x70, 0x11, 0x00, 0x00, 0x01, 0x00, 0x00, 0x00, 0xc0, 0x12, 0x00, 0x00, 0x01, 0x00, 0x00, 0x00
        /* <DEDUP_REMOVED lines=272> */
        /*11dc*/ 	.byte	0x80, 0x48, 0x00, 0x00, 0x01, 0x00, 0x00, 0x00, 0x90, 0x48, 0x00, 0x00


	//----- nvinfo : EIATTR_MERCURY_ISA_VERSION
	.align		4
.L_31:
        /*11e8*/ 	.byte	0x03, 0x5f
        /*11ea*/ 	.short	0x0101


	//----- nvinfo : EIATTR_INT_WARP_WIDE_INSTR_OFFSETS
	.align		4
        /*11ec*/ 	.byte	0x04, 0x31
        /*11ee*/ 	.short	(.L_33 - .L_32)


	//   ....[0]....
.L_32:
        /*11f0*/ 	.word	0x000012f0


	//   ....[1]....
        /*11f4*/ 	.word	0x00001310


	//   ....[2]....
        /*11f8*/ 	.word	0x00001330


	//   ....[3]....
        /*11fc*/ 	.word	0x00001410


	//   ....[4]....
        /*1200*/ 	.word	0x00001470


	//   ....[5]....
        /*1204*/ 	.word	0x00002d80


	//   ....[6]....
        /*1208*/ 	.word	0x00002d90


	//   ....[7]....
        /*120c*/ 	.word	0x00002e10


	//   ....[8]....
        /*1210*/ 	.word	0x00002e20


	//   ....[9]....
        /*1214*/ 	.word	0x00004ad0


	//   ....[10]....
        /*1218*/ 	.word	0x00004af0


	//----- nvinfo : EIATTR_COOP_GROUP_MASK_REGIDS
	.align		4
.L_33:
        /*121c*/ 	.byte	0x04, 0x29
        /*121e*/ 	.short	(.L_35 - .L_34)


	//   ....[0]....
.L_34:
        /*1220*/ 	.word	0xffffffff


	//   ....[1]....
        /*1224*/ 	.word	0xffffffff


	//   ....[2]....
        /*1228*/ 	.word	0xffffffff


	//----- nvinfo : EIATTR_COOP_GROUP_INSTR_OFFSETS
	.align		4
.L_35:
        /*122c*/ 	.byte	0x04, 0x28
        /*122e*/ 	.short	(.L_37 - .L_36)


	//   ....[0]....
.L_36:
        /*1230*/ 	.word	0x00000170


	//   ....[1]....
        /*1234*/ 	.word	0x00000710


	//   ....[2]....
        /*1238*/ 	.word	0x00000d00


	//----- nvinfo : EIATTR_MBARRIER_INSTR_OFFSETS
	.align		4
.L_37:
        /*123c*/ 	.byte	0x04, 0x39
        /*123e*/ 	.short	(.L_39 - .L_38)


	//   ....[0]....
.L_38:
        /*1240*/ 	.word	0x00001b60
        /*1244*/ 	.word	0x000000ff
        /*1248*/ 	.word	0x00080000
        /*124c*/ 	.short	0x0100
        /*124e*/ 	.byte	0x38
	.zero		1


	//   ....[1]....
        /*1250*/ 	.word	0x00001d10
        /*1254*/ 	.word	0x000000ff
        /*1258*/ 	.word	0x00080008
        /*125c*/ 	.short	0x0100
        /*125e*/ 	.byte	0x38
	.zero		1


	//   ....[2]....
        /*1260*/ 	.word	0x00001ec0
        /*1264*/ 	.word	0x000000ff
        /*1268*/ 	.word	0x00080010
        /*126c*/ 	.short	0x0100
        /*126e*/ 	.byte	0x38
	.zero		1


	//   ....[3]....
        /*1270*/ 	.word	0x00002070
        /*1274*/ 	.word	0x000000ff
        /*1278*/ 	.word	0x00080018
        /*127c*/ 	.short	0x0100
        /*127e*/ 	.byte	0x38
	.zero		1


	//   ....[4]....
        /*1280*/ 	.word	0x00002ee0
        /*1284*/ 	.word	0x000000ff
        /*1288*/ 	.word	0x00080000
        /*128c*/ 	.short	0x010a
        /*128e*/ 	.byte	0x15
	.zero		1


	//   ....[5]....
        /*1290*/ 	.word	0x00003fe0
        /*1294*/ 	.word	0x000000ff
        /*1298*/ 	.word	0x00080000
        /*129c*/ 	.short	0x0108
        /*129e*/ 	.byte	0x38
	.zero		1


	//   ....[6]....
        /*12a0*/ 	.word	0x00004050
        /*12a4*/ 	.word	0x000000ff
        /*12a8*/ 	.word	0x00080008
        /*12ac*/ 	.short	0x0108
        /*12ae*/ 	.byte	0x38
	.zero		1


	//   ....[7]....
        /*12b0*/ 	.word	0x000040c0
        /*12b4*/ 	.word	0x000000ff
        /*12b8*/ 	.word	0x00080010
        /*12bc*/ 	.short	0x0108
        /*12be*/ 	.byte	0x38
	.zero		1


	//   ....[8]....
        /*12c0*/ 	.word	0x00004a10
        /*12c4*/ 	.word	0x000000ff
        /*12c8*/ 	.word	0x00080018
        /*12cc*/ 	.short	0x0108
        /*12ce*/ 	.byte	0x38
	.zero		1


	//   ....[9]....
        /*12d0*/ 	.word	0x000054a0
        /*12d4*/ 	.word	0x000000ff
        /*12d8*/ 	.word	0x00080000
        /*12dc*/ 	.short	0x010a
        /*12de*/ 	.byte	0x15
	.zero		1


	//----- nvinfo : EIATTR_NUM_MBARRIERS
	.align		4
.L_39:
        /*12e0*/ 	.byte	0x03, 0x38
        /*12e2*/ 	.short	0x0004


	//----- nvinfo : EIATTR_EXIT_INSTR_OFFSETS
	.align		4
        /*12e4*/ 	.byte	0x04, 0x1c
        /*12e6*/ 	.short	(.L_41 - .L_40)


	//   ....[0]....
.L_40:
        /*12e8*/ 	.word	0x00005490


	//----- nvinfo : EIATTR_REQNTID
	.align		4
.L_41:
        /*12ec*/ 	.byte	0x04, 0x10
        /*12ee*/ 	.short	(.L_43 - .L_42)
.L_42:
        /*12f0*/ 	.word	0x00000100
        /*12f4*/ 	.word	0x00000001
        /*12f8*/ 	.word	0x00000001


	//----- nvinfo : EIATTR_CRS_STACK_SIZE
	.align		4
.L_43:
        /*12fc*/ 	.byte	0x04, 0x1e
        /*12fe*/ 	.short	(.L_45 - .L_44)
.L_44:
        /*1300*/ 	.word	0x00000000


	//----- nvinfo : EIATTR_CBANK_PARAM_SIZE
	.align		4
.L_45:
        /*1304*/ 	.byte	0x03, 0x19
        /*1306*/ 	.short	0x0050


	//----- nvinfo : EIATTR_PARAM_CBANK
	.align		4
        /*1308*/ 	.byte	0x04, 0x0a
        /*130a*/ 	.short	(.L_47 - .L_46)
	.align		4
.L_46:
        /*130c*/ 	.word	index@(.nv.constant0.gluon_wgmma)
        /*1310*/ 	.short	0x0210
        /*1312*/ 	.short	0x0050


	//----- nvinfo : EIATTR_SW_WAR
	.align		4
.L_47:
        /*1314*/ 	.byte	0x04, 0x36
        /*1316*/ 	.short	(.L_49 - .L_48)
.L_48:
        /*1318*/ 	.word	0x00000008
.L_49:


//--------------------- .nv.callgraph             --------------------------
	.section	.nv.callgraph,"",@"SHT_CUDA_CALLGRAPH"
	.align	4
	.sectionentsize	8
	.align		4
        /*0000*/ 	.word	0x00000000
	.align		4
        /*0004*/ 	.word	0xffffffff
	.align		4
        /*0008*/ 	.word	0x00000000
	.align		4
        /*000c*/ 	.word	0xfffffffe
	.align		4
        /*0010*/ 	.word	0x00000000
	.align		4
        /*0014*/ 	.word	0xfffffffd
	.align		4
        /*0018*/ 	.word	0x00000000
	.align		4
        /*001c*/ 	.word	0xfffffffc


//--------------------- .text.gluon_wgmma         --------------------------
	.section	.text.gluon_wgmma,"ax",@progbits
	.align	128
        .global         gluon_wgmma
        .type           gluon_wgmma,@function
        .size           gluon_wgmma,(.L_x_52 - gluon_wgmma)
        .other          gluon_wgmma,@"STO_CUDA_ENTRY STV_DEFAULT"
gluon_wgmma:
.text.gluon_wgmma:
[----:B------:R-:W1:Y:S01]  /*0000*/  LDC R1, c[0x0][0x28] ;  /* 0x00000a00ff017b82 */ /* 0x000e620000000800 */
[----:B------:R-:W2:Y:S07]  /*0010*/  S2R R3, SR_TID.X ;  /* 0x0000000000037919 */ /* 0x000eae0000002100 */
[----:B------:R-:W3:Y:S01]  /*0020*/  S2UR UR4, SR_CgaCtaId ;  /* 0x00000000000479c3 */ /* 0x000ee20000008800 */
[----:B------:R-:W-:Y:S01]  /*0030*/  UMOV UR56, 0x400 ;  /* 0x0000040000387882 */ /* 0x000fe20000000000 */
[----:B------:R-:W-:Y:S01]  /*0040*/  ULDC UR6, c[0x0][0xc] ;  /* 0x0000030000067ab9 */ /* 0x000fe20000000800 */
[----:B------:R-:W-:Y:S01]  /*0050*/  ULDC.64 UR48, c[0x0][0x250] ;  /* 0x0000940000307ab9 */ /* 0x000fe20000000a00 */
[----:B------:R-:W-:Y:S01]  /*0060*/  UMOV UR55, URZ ;  /* 0x0000003f00377c82 */ /* 0x000fe20008000000 */
[----:B------:R-:W-:Y:S01]  /*0070*/  BSSY B0, `(.L_x_0) ;  /* 0x000001f000007945 */ /* 0x000fe20003800000 */
[----:B-1----:R-:W-:-:S02]  /*0080*/  VIADD R1, R1, 0xfffffd90 ;  /* 0xfffffd9001017836 */ /* 0x002fc40000000000 */
[----:B------:R-:W1:Y:S08]  /*0090*/  LDC R6, c[0x0][0x228] ;  /* 0x00008a00ff067b82 */ /* 0x000e700000000800 */
[----:B------:R-:W4:Y:S08]  /*00a0*/  LDC R13, c[0x0][0x230] ;  /* 0x00008c00ff0d7b82 */ /* 0x000f300000000800 */
[----:B------:R-:W-:Y:S01]  /*00b0*/  S2UR UR50, SR_CTAID.Y ;  /* 0x00000000003279c3 */ /* 0x000fe20000002600 */
[----:B---3--:R-:W-:-:S03]  /*00c0*/  ULEA UR56, UR4, UR56, 0x18 ;  /* 0x0000003804387291 */ /* 0x008fc6000f8ec03f */
[----:B------:R-:W-:Y:S01]  /*00d0*/  ULDC UR4, c[0x0][0x10] ;  /* 0x0000040000047ab9 */ /* 0x000fe20000000800 */
[----:B--2---:R-:W-:-:S03]  /*00e0*/  LOP3.LUT R2, R3, 0xff, RZ, 0xc0, !PT ;  /* 0x000000ff03027812 */ /* 0x004fc600078ec0ff */
[----:B------:R-:W2:Y:S01]  /*00f0*/  S2UR UR5, SR_CTAID.Z ;  /* 0x00000000000579c3 */ /* 0x000ea20000002700 */
[----:B-1----:R-:W-:Y:S01]  /*0100*/  VIADD R6, R6, 0xffffffff ;  /* 0xffffffff06067836 */ /* 0x002fe20000000000 */
[C---:B------:R-:W-:Y:S02]  /*0110*/  ISETP.GE.U32.AND P0, PT, R2.reuse, 0x20, PT ;  /* 0x000000200200780c */ /* 0x040fe40003f06070 */
[C---:B------:R-:W-:Y:S02]  /*0120*/  ISETP.NE.U32.AND P2, PT, R2.reuse, RZ, PT ;  /* 0x000000ff0200720c */ /* 0x040fe40003f45070 */
[----:B------:R-:W-:Y:S02]  /*0130*/  LEA R12, R2, UR56, 0x2 ;  /* 0x00000038020c7c11 */ /* 0x000fe4000f8e10ff */
[----:B------:R-:W1:Y:S01]  /*0140*/  S2UR UR51, SR_CTAID.X ;  /* 0x00000000003379c3 */ /* 0x000e620000002500 */
[----:B----4-:R-:W-:-:S06]  /*0150*/  VIADD R9, R13, 0xffffffff ;  /* 0xffffffff0d097836 */ /* 0x010fcc0000000000 */
[----:B------:R3:W-:Y:S01]  /*0160*/  @!P0 STS [R12], RZ ;  /* 0x000000ff0c008388 */ /* 0x0007e20000000800 */
[----:B------:R-:W-:-:S03]  /*0170*/  NOP ;  /* 0x0000000000007918 */ /* 0x000fc60000000000 */
[----:B------:R3:W-:Y:S01]  /*0180*/  @!P2 STS [UR56+0x24], R6 ;  /* 0x00002406ff00a988 */ /* 0x0007e20008000838 */
[----:B--2---:R-:W-:-:S03]  /*0190*/  UIMAD UR4, UR5, UR4, UR50 ;  /* 0x00000004050472a4 */ /* 0x004fc6000f8e0232 */
[----:B------:R3:W-:Y:S01]  /*01a0*/  @!P2 STS [UR56+0x20], R9 ;  /* 0x00002009ff00a988 */ /* 0x0007e20008000838 */
[----:B-1----:R-:W-:-:S04]  /*01b0*/  UIMAD UR4, UR4, UR6, UR51 ;  /* 0x00000006040472a4 */ /* 0x002fc8000f8e0233 */
[----:B------:R-:W-:-:S04]  /*01c0*/  UIMAD UR8, UR4, 0x180, URZ ;  /* 0x00000180040878a4 */ /* 0x000fc8000f8e023f */
[----:B------:R-:W-:-:S04]  /*01d0*/  UIADD3 UR4, UP0, UR8, UR48, URZ ;  /* 0x0000003008047290 */ /* 0x000fc8000ff1e03f */
[----:B------:R-:W-:Y:S01]  /*01e0*/  ULEA.HI.X.SX32 UR5, UR8, UR49, 0x1, UP0 ;  /* 0x0000003108057291 */ /* 0x000fe200080f0e3f */
[----:B---3--:R-:W-:Y:S11]  /*01f0*/  @P2 BRA `(.L_x_1) ;  /* 0x0000000000182947 */ /* 0x008ff60003800000 */
[----:B------:R-:W1:Y:S01]  /*0200*/  LDS R0, [UR56+0x8] ;  /* 0x00000838ff007984 */ /* 0x000e620008000800 */
[----:B------:R-:W2:Y:S01]  /*0210*/  LDC.64 R10, c[0x0][0x210] ;  /* 0x00008400ff0a7b82 */ /* 0x000ea20000000a00 */
[----:B------:R-:W-:Y:S02]  /*0220*/  IMAD.MOV.U32 R5, RZ, RZ, 0x70 ;  /* 0x00000070ff057424 */ /* 0x000fe400078e00ff */
[----:B--2---:R2:W-:Y:S03]  /*0230*/  STS.64 [UR56], R10 ;  /* 0x0000000aff007988 */ /* 0x0045e60008000a38 */
[----:B-1----:R-:W-:-:S05]  /*0240*/  LOP3.LUT R0, R0, 0x10, R5, 0xd8, !PT ;  /* 0x0000001000007812 */ /* 0x002fca00078ed805 */
[----:B------:R2:W-:Y:S02]  /*0250*/  STS [UR56+0x8], R0 ;  /* 0x00000800ff007988 */ /* 0x0005e40008000838 */
.L_x_1:
[----:B------:R-:W-:Y:S05]  /*0260*/  BSYNC B0 ;  /* 0x0000000000007941 */ /* 0x000fea0003800000 */
.L_x_0:
[----:B------:R-:W-:Y:S04]  /*0270*/  BSSY B0, `(.L_x_2) ;  /* 0x000000a000007945 */ /* 0x000fe80003800000 */
[----:B------:R-:W-:Y:S05]  /*0280*/  @P2 BRA `(.L_x_3) ;  /* 0x0000000000202947 */ /* 0x000fea0003800000 */
[----:B--2---:R-:W1:Y:S01]  /*0290*/  LDS R0, [UR56+0x34] ;  /* 0x00003438ff007984 */ /* 0x004e620008000800 */
[----:B------:R-:W-:Y:S02]  /*02a0*/  IMAD.MOV.U32 R5, RZ, RZ, 0x3f000000 ;  /* 0x3f000000ff057424 */ /* 0x000fe400078e00ff */
[----:B------:R-:W-:Y:S01]  /*02b0*/  @!P2 IMAD.MOV.U32 R4, RZ, RZ, 0xff ;  /* 0x000000ffff04a424 */ /* 0x000fe200078e00ff */
[----:B------:R-:W2:Y:S02]  /*02c0*/  @!P2 LDS R7, [UR56+0x38] ;  /* 0x00003838ff07a984 */ /* 0x000ea40008000800 */
[----:B-1----:R-:W-:Y:S02]  /*02d0*/  LOP3.LUT R0, R0, 0xff000000, R5, 0xb8, !PT ;  /* 0xff00000000007812 */ /* 0x002fe400078eb805 */
[----:B--2---:R-:W-:-:S03]  /*02e0*/  @!P2 LOP3.LUT R4, R7, 0xff, R4, 0xb8, !PT ;  /* 0x000000ff0704a812 */ /* 0x004fc600078eb804 */
[----:B------:R1:W-:Y:S04]  /*02f0*/  STS [UR56+0x34], R0 ;  /* 0x00003400ff007988 */ /* 0x0003e80008000838 */
[----:B------:R1:W-:Y:S02]  /*0300*/  @!P2 STS [UR56+0x38], R4 ;  /* 0x00003804ff00a988 */ /* 0x0003e40008000838 */
.L_x_3:
[----:B------:R-:W-:Y:S05]  /*0310*/  BSYNC B0 ;  /* 0x0000000000007941 */ /* 0x000fea0003800000 */
.L_x_2:
[----:B------:R-:W-:Y:S04]  /*0320*/  BSSY B0, `(.L_x_4) ;  /* 0x000000e000007945 */ /* 0x000fe80003800000 */
[----:B------:R-:W-:Y:S05]  /*0330*/  @P2 BRA `(.L_x_5) ;  /* 0x0000000000302947 */ /* 0x000fea0003800000 */
[----:B-1----:R-:W1:Y:S01]  /*0340*/  LDS R4, [UR56+0x34] ;  /* 0x00003438ff047984 */ /* 0x002e620008000800 */
[----:B--2---:R-:W2:Y:S03]  /*0350*/  LDC.64 R10, c[0x0][0x238] ;  /* 0x00008e00ff0a7b82 */ /* 0x004ea60000000a00 */
[----:B------:R-:W3:Y:S01]  /*0360*/  LDS R0, [UR56+0x1c] ;  /* 0x00001c38ff007984 */ /* 0x000ee20008000800 */
[C---:B--2---:R-:W-:Y:S01]  /*0370*/  SHF.L.U64.HI R8, R10.reuse, 0x1, R11 ;  /* 0x000000010a087819 */ /* 0x044fe2000001020b */
[----:B------:R-:W-:-:S03]  /*0380*/  IMAD.SHL.U32 R5, R10, 0x2, RZ ;  /* 0x000000020a057824 */ /* 0x000fc600078e00ff */
[--C-:B------:R-:W-:Y:S02]  /*0390*/  SHF.R.U32.HI R7, RZ, 0x4, R8.reuse ;  /* 0x00000004ff077819 */ /* 0x100fe40000011608 */
[----:B------:R-:W-:-:S05]  /*03a0*/  SHF.R.U64 R5, R5, 0x4, R8 ;  /* 0x0000000405057819 */ /* 0x000fca0000001208 */
[----:B------:R4:W-:Y:S01]  /*03b0*/  STS [UR56+0xc], R5 ;  /* 0x00000c05ff007988 */ /* 0x0009e20008000838 */
[----:B-1----:R-:W-:Y:S02]  /*03c0*/  LOP3.LUT R4, R4, 0x7, RZ, 0xb8, !PT ;  /* 0x0000000704047812 */ /* 0x002fe400078eb8ff */
[----:B---3--:R-:W-:-:S03]  /*03d0*/  LOP3.LUT R0, R0, 0xf, R7, 0xb8, !PT ;  /* 0x0000000f00007812 */ /* 0x008fc600078eb807 */
[----:B------:R4:W-:Y:S04]  /*03e0*/  STS [UR56+0x34], R4 ;  /* 0x00003404ff007988 */ /* 0x0009e80008000838 */
[----:B------:R4:W-:Y:S02]  /*03f0*/  STS [UR56+0x1c], R0 ;  /* 0x00001c00ff007988 */ /* 0x0009e40008000838 */
.L_x_5:
[----:B------:R-:W-:Y:S05]  /*0400*/  BSYNC B0 ;  /* 0x0000000000007941 */ /* 0x000fea0003800000 */
.L_x_4:
[----:B------:R-:W-:Y:S04]  /*0410*/  BSSY B1, `(.L_x_6) ;  /* 0x000001a000017945 */ /* 0x000fe80003800000 */
[----:B------:R-:W-:Y:S04]  /*0420*/  BSSY B0, `(.L_x_7) ;  /* 0x0000015000007945 */ /* 0x000fe80003800000 */
[----:B------:R-:W-:Y:S05]  /*0430*/  @P2 BRA `(.L_x_8) ;  /* 0x0000000000202947 */ /* 0x000fea0003800000 */
[----:B-12-4-:R-:W1:Y:S02]  /*0440*/  LDS R0, [UR56+0x34] ;  /* 0x00003438ff007984 */ /* 0x016e640008000800 */
[----:B-1----:R-:W-:-:S05]  /*0450*/  LOP3.LUT R0, R0, 0x38, RZ, 0xb8, !PT ;  /* 0x0000003800007812 */ /* 0x002fca00078eb8ff */
[----:B------:R1:W-:Y:S01]  /*0460*/  STS [UR56+0x34], R0 ;  /* 0x00003400ff007988 */ /* 0x0003e20008000838 */
[----:B------:R-:W-:Y:S05]  /*0470*/  @P2 BRA `(.L_x_9) ;  /* 0x0000000000202947 */ /* 0x000fea0003800000 */
[----:B-1----:R-:W1:Y:S01]  /*0480*/  LDS R0, [UR56+0x8] ;  /* 0x00000838ff007984 */ /* 0x002e620008000800 */
[----:B------:R-:W-:-:S05]  /*0490*/  IMAD.MOV.U32 R5, RZ, RZ, 0x780 ;  /* 0x00000780ff057424 */ /* 0x000fca00078e00ff */
[----:B-1----:R-:W-:-:S05]  /*04a0*/  LOP3.LUT R0, R0, 0x300, R5, 0xd8, !PT ;  /* 0x0000030000007812 */ /* 0x002fca00078ed805 */
[----:B------:R3:W-:Y:S02]  /*04b0*/  STS [UR56+0x8], R0 ;  /* 0x00000800ff007988 */ /* 0x0007e40008000838 */
.L_x_8:
[----:B------:R-:W-:Y:S05]  /*04c0*/  @P2 BRA `(.L_x_10) ;  /* 0x0000000000282947 */ /* 0x000fea0003800000 */
[----:B-1234-:R-:W1:Y:S02]  /*04d0*/  LDS R0, [UR56+0x8] ;  /* 0x00000838ff007984 */ /* 0x01ee640008000800 */
[----:B-1----:R-:W-:-:S05]  /*04e0*/  LOP3.LUT R0, R0, 0x1800, RZ, 0xb8, !PT ;  /* 0x0000180000007812 */ /* 0x002fca00078eb8ff */
[----:B------:R2:W-:Y:S02]  /*04f0*/  STS [UR56+0x8], R0 ;  /* 0x00000800ff007988 */ /* 0x0005e40008000838 */
.L_x_9:
[----:B------:R-:W-:Y:S05]  /*0500*/  @P2 BREAK B0 ;  /* 0x0000000000002942 */ /* 0x000fea0003800000 */
[----:B------:R-:W-:Y:S05]  /*0510*/  @P2 BRA `(.L_x_11) ;  /* 0x0000000000242947 */ /* 0x000fea0003800000 */
[----:B------:R-:W3:Y:S01]  /*0520*/  LDS R5, [UR56+0x8] ;  /* 0x00000838ff057984 */ /* 0x000ee20008000800 */
[----:B-12---:R-:W-:-:S05]  /*0530*/  IMAD.MOV.U32 R0, RZ, RZ, 0x6000 ;  /* 0x00006000ff007424 */ /* 0x006fca00078e00ff */
[----:B---3--:R-:W-:-:S04]  /*0540*/  LOP3.LUT R0, R5, 0x6000, R0, 0xd8, !PT ;  /* 0x0000600005007812 */ /* 0x008fc800078ed800 */
[----:B------:R-:W-:-:S05]  /*0550*/  LOP3.LUT R0, R0, 0x400000, RZ, 0xb8, !PT ;  /* 0x0040000000007812 */ /* 0x000fca00078eb8ff */
[----:B------:R1:W-:Y:S02]  /*0560*/  STS [UR56+0x8], R0 ;  /* 0x00000800ff007988 */ /* 0x0003e40008000838 */
.L_x_10:
[----:B------:R-:W-:Y:S05]  /*0570*/  BSYNC B0 ;  /* 0x0000000000007941 */ /* 0x000fea0003800000 */
.L_x_7:
[----:B-1234-:R-:W1:Y:S02]  /*0580*/  @!P2 LDS R0, [UR56+0x8] ;  /* 0x00000838ff00a984 */ /* 0x01ee640008000800 */
[----:B-1----:R-:W-:-:S05]  /*0590*/  @!P2 LOP3.LUT R0, R0, 0x8000, RZ, 0xb8, !PT ;  /* 0x000080000000a812 */ /* 0x002fca00078eb8ff */
[----:B------:R3:W-:Y:S02]  /*05a0*/  @!P2 STS [UR56+0x8], R0 ;  /* 0x00000800ff00a988 */ /* 0x0007e40008000838 */
.L_x_11:
[----:B------:R-:W-:Y:S05]  /*05b0*/  BSYNC B1 ;  /* 0x0000000000017941 */ /* 0x000fea0003800000 */
.L_x_6:
[----:B------:R-:W-:Y:S05]  /*05c0*/  WARPSYNC.ALL ;  /* 0x0000000000007948 */ /* 0x000fea0003800000 */
[----:B------:R-:W-:Y:S05]  /*05d0*/  @P0 BRA `(.L_x_12) ;  /* 0x0000000000280947 */ /* 0x000fea0003800000 */
[----:B-123--:R-:W1:Y:S01]  /*05e0*/  S2R R0, SR_LANEID ;  /* 0x0000000000007919 */ /* 0x00ee620000000000 */
[----:B------:R-:W-:Y:S05]  /*05f0*/  WARPSYNC.ALL ;  /* 0x0000000000007948 */ /* 0x000fea0003800000 */
[----:B-1----:R-:W-:-:S05]  /*0600*/  IMAD.SHL.U32 R0, R0, 0x4, RZ ;  /* 0x0000000400007824 */ /* 0x002fca00078e00ff */
[----:B------:R-:W1:Y:S01]  /*0610*/  LDS R7, [R0+UR56] ;  /* 0x0000003800077984 */ /* 0x000e620008000800 */
[----:B------:R-:W-:-:S05]  /*0620*/  IADD3 R4, P1, R0, UR4, RZ ;  /* 0x0000000400047c10 */ /* 0x000fca000ff3e0ff */
[----:B------:R-:W-:-:S05]  /*0630*/  IMAD.X R5, RZ, RZ, UR5, P1 ;  /* 0x00000005ff057e24 */ /* 0x000fca00088e06ff */
[----:B-1----:R4:W5:Y:S01]  /*0640*/  ATOMG.E.EXCH.STRONG.GPU PT, RZ, [R4], R7 ;  /* 0x0000000704ff73a8 */ /* 0x00296200041ee100 */
[----:B------:R-:W-:-:S04]  /*0650*/  DEPBAR {5,4,3,2,1,0} ;  /* 0x0000003f0000791a */ /* 0x000fc80000000000 */
[----:B------:R4:W-:Y:S01]  /*0660*/  UTMACCTL.IV [UR4] ;  /* 0x00000000040079b9 */ /* 0x0009e20008000000 */
[----:B------:R-:W-:Y:S01]  /*0670*/  NOP ;  /* 0x0000000000007918 */ /* 0x000fe20000000000 */
.L_x_12:
[----:B------:R-:W-:Y:S05]  /*0680*/  @P0 BRA `(.L_x_13) ;  /* 0x00000000000c0947 */ /* 0x000fea0003800000 */
[----:B------:R0:W-:Y:S01]  /*0690*/  UTMACMDFLUSH ;  /* 0x00000000000079b7 */ /* 0x0001e20000000000 */
[----:B------:R-:W-:Y:S05]  /*06a0*/  @P0 BRA `(.L_x_13) ;  /* 0x0000000000040947 */ /* 0x000fea0003800000 */
[----:B------:R-:W-:-:S04]  /*06b0*/  DEPBAR.LE SB0, 0x0 ;  /* 0x000080000000791a */ /* 0x000fc80000000000 */
.L_x_13:
[----:B------:R-:W-:Y:S05]  /*06c0*/  WARPSYNC.ALL ;  /* 0x0000000000007948 */ /* 0x000fea0003800000 */
[----:B-----5:R-:W-:Y:S06]  /*06d0*/  BAR.SYNC.DEFER_BLOCKING 0x0 ;  /* 0x0000000000007b1d */ /* 0x020fec0000010000 */
[----:B------:R-:W-:Y:S02]  /*06e0*/  BSSY B1, `(.L_x_14) ;  /* 0x000000b000017945 */ /* 0x000fe40003800000 */
[----:B------:R-:W-:Y:S06]  /*06f0*/  BAR.SYNC.DEFER_BLOCKING 0x0 ;  /* 0x0000000000007b1d */ /* 0x000fec0000010000 */
[----:B------:R1:W-:Y:S01]  /*0700*/  @!P0 STS [R12], RZ ;  /* 0x000000ff0c008388 */ /* 0x0003e20000000800 */
[----:B------:R-:W-:Y:S01]  /*0710*/  NOP ;  /* 0x0000000000007918 */ /* 0x000fe20000000000 */
[----:B------:R-:W-:Y:S05]  /*0720*/  @P2 BRA `(.L_x_15) ;  /* 0x0000000000182947 */ /* 0x000fea0003800000 */
[----:B-123--:R-:W1:Y:S01]  /*0730*/  LDS R0, [UR56+0x8] ;  /* 0x00000838ff007984 */ /* 0x00ee620008000800 */
[----:B------:R-:W2:Y:S01]  /*0740*/  LDC.64 R10, c[0x0][0x218] ;  /* 0x00008600ff0a7b82 */ /* 0x000ea20000000a00 */
[----:B----4-:R-:W-:Y:S02]  /*0750*/  IMAD.MOV.U32 R5, RZ, RZ, 0x70 ;  /* 0x00000070ff057424 */ /* 0x010fe400078e00ff */
[----:B--2---:R2:W-:Y:S03]  /*0760*/  STS.64 [UR56], R10 ;  /* 0x0000000aff007988 */ /* 0x0045e60008000a38 */
[----:B-1----:R-:W-:-:S05]  /*0770*/  LOP3.LUT R0, R0, 0x10, R5, 0xd8, !PT ;  /* 0x0000001000007812 */ /* 0x002fca00078ed805 */
[----:B------:R2:W-:Y:S02]  /*0780*/  STS [UR56+0x8], R0 ;  /* 0x00000800ff007988 */ /* 0x0005e40008000838 */
.L_x_15:
[----:B----4-:R-:W-:Y:S05]  /*0790*/  BSYNC B1 ;  /* 0x0000000000017941 */ /* 0x010fea0003800000 */
.L_x_14:
[----:B------:R-:W-:Y:S04]  /*07a0*/  BSSY B2, `(.L_x_16) ;  /* 0x000000f000027945 */ /* 0x000fe80003800000 */
[----:B------:R-:W-:Y:S04]  /*07b0*/  BSSY B1, `(.L_x_17) ;  /* 0x000000c000017945 */ /* 0x000fe80003800000 */
[----:B------:R-:W-:Y:S05]  /*07c0*/  @P2 BRA `(.L_x_18) ;  /* 0x0000000000282947 */ /* 0x000fea0003800000 */
[----:B-123--:R-:W1:Y:S01]  /*07d0*/  LDS R0, [UR56+0x34] ;  /* 0x00003438ff007984 */ /* 0x00ee620008000800 */
[----:B------:R-:W-:Y:S01]  /*07e0*/  IMAD.MOV.U32 R5, RZ, RZ, 0x3f000000 ;  /* 0x3f000000ff057424 */ /* 0x000fe200078e00ff */
[----:B------:R-:W-:Y:S05]  /*07f0*/  @P2 BREAK B1 ;  /* 0x0000000000012942 */ /* 0x000fea0003800000 */
[----:B-1----:R-:W-:-:S05]  /*0800*/  LOP3.LUT R0, R0, 0xff000000, R5, 0xb8, !PT ;  /* 0xff00000000007812 */ /* 0x002fca00078eb805 */
[----:B------:R1:W-:Y:S01]  /*0810*/  STS [UR56+0x34], R0 ;  /* 0x00003400ff007988 */ /* 0x0003e20008000838 */
[----:B------:R-:W-:Y:S05]  /*0820*/  @P2 BRA `(.L_x_19) ;  /* 0x0000000000182947 */ /* 0x000fea0003800000 */
[----:B-1----:R-:W1:Y:S01]  /*0830*/  LDS R0, [UR56+0x38] ;  /* 0x00003838ff007984 */ /* 0x002e620008000800 */
[----:B------:R-:W-:-:S05]  /*0840*/  IMAD.MOV.U32 R5, RZ, RZ, 0xff ;  /* 0x000000ffff057424 */ /* 0x000fca00078e00ff */
[----:B-1----:R-:W-:-:S05]  /*0850*/  LOP3.LUT R0, R0, 0xff, R5, 0xb8, !PT ;  /* 0x000000ff00007812 */ /* 0x002fca00078eb805 */
[----:B------:R4:W-:Y:S02]  /*0860*/  STS [UR56+0x38], R0 ;  /* 0x00003800ff007988 */ /* 0x0009e40008000838 */
.L_x_18:
[----:B------:R-:W-:Y:S05]  /*0870*/  BSYNC B1 ;  /* 0x0000000000017941 */ /* 0x000fea0003800000 */
.L_x_17:
[----:B------:R1:W-:Y:S02]  /*0880*/  @!P2 STS [UR56+0x20], R9 ;  /* 0x00002009ff00a988 */ /* 0x0003e40008000838 */
.L_x_19:
[----:B------:R-:W-:Y:S05]  /*0890*/  BSYNC B2 ;  /* 0x0000000000027941 */ /* 0x000fea0003800000 */
.L_x_16:
[----:B------:R-:W-:Y:S05]  /*08a0*/  WARPSYNC.ALL ;  /* 0x0000000000007948 */ /* 0x000fea0003800000 */
[----:B-1234-:R-:W1:Y:S01]  /*08b0*/  LDC R0, c[0x0][0x22c] ;  /* 0x00008b00ff007b82 */ /* 0x01ee620000000800 */
[----:B------:R-:W-:Y:S01]  /*08c0*/  BSSY B2, `(.L_x_20) ;  /* 0x0000010000027945 */ /* 0x000fe20003800000 */
[----:B-1----:R-:W-:-:S05]  /*08d0*/  VIADD R0, R0, 0xffffffff ;  /* 0xffffffff00007836 */ /* 0x002fca0000000000 */
[----:B------:R1:W-:Y:S01]  /*08e0*/  @!P2 STS [UR56+0x24], R0 ;  /* 0x00002400ff00a988 */ /* 0x0003e20008000838 */
[----:B------:R-:W-:Y:S05]  /*08f0*/  @P2 BRA `(.L_x_21) ;  /* 0x0000000000302947 */ /* 0x000fea0003800000 */
[----:B------:R-:W2:Y:S01]  /*0900*/  LDS R5, [UR56+0x34] ;  /* 0x00003438ff057984 */ /* 0x000ea20008000800 */
[----:B------:R-:W3:Y:S03]  /*0910*/  LDC.64 R10, c[0x0][0x240] ;  /* 0x00009000ff0a7b82 */ /* 0x000ee60000000a00 */
[----:B------:R-:W4:Y:S01]  /*0920*/  LDS R4, [UR56+0x1c] ;  /* 0x00001c38ff047984 */ /* 0x000f220008000800 */
[C---:B---3--:R-:W-:Y:S01]  /*0930*/  SHF.L.U64.HI R8, R10.reuse, 0x1, R11 ;  /* 0x000000010a087819 */ /* 0x048fe2000001020b */
[----:B------:R-:W-:-:S03]  /*0940*/  IMAD.SHL.U32 R7, R10, 0x2, RZ ;  /* 0x000000020a077824 */ /* 0x000fc600078e00ff */
[--C-:B------:R-:W-:Y:S02]  /*0950*/  SHF.R.U32.HI R9, RZ, 0x4, R8.reuse ;  /* 0x00000004ff097819 */ /* 0x100fe40000011608 */
[----:B------:R-:W-:-:S05]  /*0960*/  SHF.R.U64 R7, R7, 0x4, R8 ;  /* 0x0000000407077819 */ /* 0x000fca0000001208 */
[----:B------:R3:W-:Y:S01]  /*0970*/  STS [UR56+0xc], R7 ;  /* 0x00000c07ff007988 */ /* 0x0007e20008000838 */
[----:B--2---:R-:W-:Y:S02]  /*0980*/  LOP3.LUT R5, R5, 0x7, RZ, 0xb8, !PT ;  /* 0x0000000705057812 */ /* 0x004fe400078eb8ff */
[----:B----4-:R-:W-:-:S03]  /*0990*/  LOP3.LUT R4, R4, 0xf, R9, 0xb8, !PT ;  /* 0x0000000f04047812 */ /* 0x010fc600078eb809 */
[----:B------:R3:W-:Y:S04]  /*09a0*/  STS [UR56+0x34], R5 ;  /* 0x00003405ff007988 */ /* 0x0007e80008000838 */
[----:B------:R3:W-:Y:S02]  /*09b0*/  STS [UR56+0x1c], R4 ;  /* 0x00001c04ff007988 */ /* 0x0007e40008000838 */
.L_x_21:
[----:B------:R-:W-:Y:S05]  /*09c0*/  BSYNC B2 ;  /* 0x0000000000027941 */ /* 0x000fea0003800000 */
.L_x_20:
[----:B------:R-:W-:Y:S04]  /*09d0*/  BSSY B3, `(.L_x_22) ;  /* 0x000001a000037945 */ /* 0x000fe80003800000 */
[----:B------:R-:W-:Y:S04]  /*09e0*/  BSSY B2, `(.L_x_23) ;  /* 0x0000015000027945 */ /* 0x000fe80003800000 */
[----:B------:R-:W-:Y:S05]  /*09f0*/  @P2 BRA `(.L_x_24) ;  /* 0x0000000000202947 */ /* 0x000fea0003800000 */
[----:B---3--:R-:W2:Y:S02]  /*0a00*/  LDS R4, [UR56+0x34] ;  /* 0x00003438ff047984 */ /* 0x008ea40008000800 */
[----:B--2---:R-:W-:-:S05]  /*0a10*/  LOP3.LUT R4, R4, 0x38, RZ, 0xb8, !PT ;  /* 0x0000003804047812 */ /* 0x004fca00078eb8ff */
[----:B------:R2:W-:Y:S01]  /*0a20*/  STS [UR56+0x34], R4 ;  /* 0x00003404ff007988 */ /* 0x0005e20008000838 */
[----:B------:R-:W-:Y:S05]  /*0a30*/  @P2 BRA `(.L_x_25) ;  /* 0x0000000000202947 */ /* 0x000fea0003800000 */
[----:B--2---:R-:W2:Y:S01]  /*0a40*/  LDS R4, [UR56+0x8] ;  /* 0x00000838ff047984 */ /* 0x004ea20008000800 */
[----:B------:R-:W-:-:S05]  /*0a50*/  IMAD.MOV.U32 R5, RZ, RZ, 0x780 ;  /* 0x00000780ff057424 */ /* 0x000fca00078e00ff */
[----:B--2---:R-:W-:-:S05]  /*0a60*/  LOP3.LUT R4, R4, 0x300, R5, 0xd8, !PT ;  /* 0x0000030004047812 */ /* 0x004fca00078ed805 */
[----:B------:R2:W-:Y:S02]  /*0a70*/  STS [UR56+0x8], R4 ;  /* 0x00000804ff007988 */ /* 0x0005e40008000838 */
.L_x_24:
[----:B------:R-:W-:Y:S05]  /*0a80*/  @P2 BRA `(.L_x_26) ;  /* 0x0000000000282947 */ /* 0x000fea0003800000 */
[----:B--23--:R-:W2:Y:S02]  /*0a90*/  LDS R4, [UR56+0x8] ;  /* 0x00000838ff047984 */ /* 0x00cea40008000800 */
[----:B--2---:R-:W-:-:S05]  /*0aa0*/  LOP3.LUT R4, R4, 0x1800, RZ, 0xb8, !PT ;  /* 0x0000180004047812 */ /* 0x004fca00078eb8ff */
[----:B------:R3:W-:Y:S02]  /*0ab0*/  STS [UR56+0x8], R4 ;  /* 0x00000804ff007988 */ /* 0x0007e40008000838 */
.L_x_25:
[----:B------:R-:W-:Y:S05]  /*0ac0*/  @P2 BREAK B2 ;  /* 0x0000000000022942 */ /* 0x000fea0003800000 */
[----:B------:R-:W-:Y:S05]  /*0ad0*/  @P2 BRA `(.L_x_27) ;  /* 0x0000000000242947 */ /* 0x000fea0003800000 */
[----:B--23--:R-:W2:Y:S01]  /*0ae0*/  LDS R4, [UR56+0x8] ;  /* 0x00000838ff047984 */ /* 0x00cea20008000800 */
[----:B------:R-:W-:-:S05]  /*0af0*/  IMAD.MOV.U32 R5, RZ, RZ, 0x6000 ;  /* 0x00006000ff057424 */ /* 0x000fca00078e00ff */
[----:B--2---:R-:W-:-:S04]  /*0b00*/  LOP3.LUT R4, R4, 0x6000, R5, 0xd8, !PT ;  /* 0x0000600004047812 */ /* 0x004fc800078ed805 */
[----:B------:R-:W-:-:S05]  /*0b10*/  LOP3.LUT R4, R4, 0x400000, RZ, 0xb8, !PT ;  /* 0x0040000004047812 */ /* 0x000fca00078eb8ff */
[----:B------:R4:W-:Y:S02]  /*0b20*/  STS [UR56+0x8], R4 ;  /* 0x00000804ff007988 */ /* 0x0009e40008000838 */
.L_x_26:
[----:B------:R-:W-:Y:S05]  /*0b30*/  BSYNC B2 ;  /* 0x0000000000027941 */ /* 0x000fea0003800000 */
.L_x_23:
[----:B--234-:R-:W2:Y:S02]  /*0b40*/  @!P2 LDS R4, [UR56+0x8] ;  /* 0x00000838ff04a984 */ /* 0x01cea40008000800 */
[----:B--2---:R-:W-:-:S05]  /*0b50*/  @!P2 LOP3.LUT R4, R4, 0x8000, RZ, 0xb8, !PT ;  /* 0x000080000404a812 */ /* 0x004fca00078eb8ff */
[----:B------:R4:W-:Y:S02]  /*0b60*/  @!P2 STS [UR56+0x8], R4 ;  /* 0x00000804ff00a988 */ /* 0x0009e40008000838 */
.L_x_27:
[----:B------:R-:W-:Y:S05]  /*0b70*/  BSYNC B3 ;  /* 0x0000000000037941 */ /* 0x000fea0003800000 */
.L_x_22:
[----:B------:R-:W-:Y:S05]  /*0b80*/  WARPSYNC.ALL ;  /* 0x0000000000007948 */ /* 0x000fea0003800000 */
[----:B------:R-:W-:-:S04]  /*0b90*/  UIADD3 UR7, UR8, 0x80, URZ ;  /* 0x0000008008077890 */ /* 0x000fc8000fffe03f */
[----:B------:R-:W-:-:S04]  /*0ba0*/  UIADD3 UR6, UP0, UR7, UR48, URZ ;  /* 0x0000003007067290 */ /* 0x000fc8000ff1e03f */
[----:B------:R-:W-:Y:S01]  /*0bb0*/  ULEA.HI.X.SX32 UR7, UR7, UR49, 0x1, UP0 ;  /* 0x0000003107077291 */ /* 0x000fe200080f0e3f */
[----:B------:R-:W-:Y:S11]  /*0bc0*/  @P0 BRA `(.L_x_28) ;  /* 0x0000000000280947 */ /* 0x000ff60003800000 */
[----:B--234-:R-:W2:Y:S01]  /*0bd0*/  S2R R4, SR_LANEID ;  /* 0x0000000000047919 */ /* 0x01cea20000000000 */
[----:B------:R-:W-:Y:S05]  /*0be0*/  WARPSYNC.ALL ;  /* 0x0000000000007948 */ /* 0x000fea0003800000 */
[----:B--2---:R-:W-:-:S05]  /*0bf0*/  IMAD.SHL.U32 R8, R4, 0x4, RZ ;  /* 0x0000000404087824 */ /* 0x004fca00078e00ff */
[----:B------:R-:W2:Y:S01]  /*0c00*/  LDS R7, [R8+UR56] ;  /* 0x0000003808077984 */ /* 0x000ea20008000800 */
[----:B------:R-:W-:-:S05]  /*0c10*/  IADD3 R4, P1, R8, UR6, RZ ;  /* 0x0000000608047c10 */ /* 0x000fca000ff3e0ff */
[----:B------:R-:W-:-:S05]  /*0c20*/  IMAD.X R5, RZ, RZ, UR7, P1 ;  /* 0x00000007ff057e24 */ /* 0x000fca00088e06ff */
[----:B--2---:R2:W5:Y:S01]  /*0c30*/  ATOMG.E.EXCH.STRONG.GPU PT, RZ, [R4], R7 ;  /* 0x0000000704ff73a8 */ /* 0x00456200041ee100 */
[----:B------:R-:W-:-:S04]  /*0c40*/  DEPBAR {5,4,3,2,1,0} ;  /* 0x0000003f0000791a */ /* 0x000fc80000000000 */
[----:B------:R2:W-:Y:S01]  /*0c50*/  UTMACCTL.IV [UR6] ;  /* 0x00000000060079b9 */ /* 0x0005e20008000000 */
[----:B------:R-:W-:Y:S01]  /*0c60*/  NOP ;  /* 0x0000000000007918 */ /* 0x000fe20000000000 */
.L_x_28:
[----:B------:R-:W-:Y:S05]  /*0c70*/  @P0 BRA `(.L_x_29) ;  /* 0x00000000000c0947 */ /* 0x000fea0003800000 */
[----:B------:R0:W-:Y:S01]  /*0c80*/  UTMACMDFLUSH ;  /* 0x00000000000079b7 */ /* 0x0001e20000000000 */
[----:B------:R-:W-:Y:S05]  /*0c90*/  @P0 BRA `(.L_x_29) ;  /* 0x0000000000040947 */ /* 0x000fea0003800000 */
[----:B------:R-:W-:-:S04]  /*0ca0*/  DEPBAR.LE SB0, 0x0 ;  /* 0x000080000000791a */ /* 0x000fc80000000000 */
.L_x_29:
[----:B------:R-:W-:Y:S05]  /*0cb0*/  WARPSYNC.ALL ;  /* 0x0000000000007948 */ /* 0x000fea0003800000 */
[----:B-----5:R-:W-:Y:S06]  /*0cc0*/  BAR.SYNC.DEFER_BLOCKING 0x0 ;  /* 0x0000000000007b1d */ /* 0x020fec0000010000 */
[----:B------:R-:W-:Y:S02]  /*0cd0*/  BSSY B3, `(.L_x_30) ;  /* 0x000000b000037945 */ /* 0x000fe40003800000 */
[----:B------:R-:W-:Y:S06]  /*0ce0*/  BAR.SYNC.DEFER_BLOCKING 0x0 ;  /* 0x0000000000007b1d */ /* 0x000fec0000010000 */
[----:B------:R1:W-:Y:S01]  /*0cf0*/  @!P0 STS [R12], RZ ;  /* 0x000000ff0c008388 */ /* 0x0003e20000000800 */
[----:B------:R-:W-:Y:S01]  /*0d00*/  NOP ;  /* 0x0000000000007918 */ /* 0x000fe20000000000 */
[----:B------:R-:W-:Y:S05]  /*0d10*/  @P2 BRA `(.L_x_31) ;  /* 0x0000000000182947 */ /* 0x000fea0003800000 */
[----:B--234-:R-:W2:Y:S01]  /*0d20*/  LDS R4, [UR56+0x8] ;  /* 0x00000838ff047984 */ /* 0x01cea20008000800 */
[----:B------:R-:W3:Y:S01]  /*0d30*/  LDC.64 R8, c[0x0][0x220] ;  /* 0x00008800ff087b82 */ /* 0x000ee20000000a00 */
[----:B------:R-:W-:Y:S02]  /*0d40*/  IMAD.MOV.U32 R5, RZ, RZ, 0x70 ;  /* 0x00000070ff057424 */ /* 0x000fe400078e00ff */
[----:B---3--:R3:W-:Y:S03]  /*0d50*/  STS.64 [UR56], R8 ;  /* 0x00000008ff007988 */ /* 0x0087e60008000a38 */
[----:B--2---:R-:W-:-:S05]  /*0d60*/  LOP3.LUT R4, R4, 0x10, R5, 0xd8, !PT ;  /* 0x0000001004047812 */ /* 0x004fca00078ed805 */
[----:B------:R3:W-:Y:S02]  /*0d70*/  STS [UR56+0x8], R4 ;  /* 0x00000804ff007988 */ /* 0x0007e40008000838 */
.L_x_31:
[----:B--2---:R-:W-:Y:S05]  /*0d80*/  BSYNC B3 ;  /* 0x0000000000037941 */ /* 0x004fea0003800000 */
.L_x_30:
[----:B------:R-:W-:Y:S04]  /*0d90*/  BSSY B4, `(.L_x_32) ;  /* 0x0000011000047945 */ /* 0x000fe80003800000 */
[----:B------:R-:W-:Y:S04]  /*0da0*/  BSSY B3, `(.L_x_33) ;  /* 0x000000e000037945 */ /* 0x000fe80003800000 */
[----:B------:R-:W-:Y:S05]  /*0db0*/  @P2 BRA `(.L_x_34) ;  /* 0x0000000000242947 */ /* 0x000fea0003800000 */
[----:B---34-:R-:W2:Y:S01]  /*0dc0*/  LDS R4, [UR56+0x34] ;  /* 0x00003438ff047984 */ /* 0x018ea20008000800 */
[----:B------:R-:W-:-:S05]  /*0dd0*/  IMAD.MOV.U32 R5, RZ, RZ, 0x3f000000 ;  /* 0x3f000000ff057424 */ /* 0x000fca00078e00ff */
[----:B--2---:R-:W-:-:S05]  /*0de0*/  LOP3.LUT R4, R4, 0xff000000, R5, 0xb8, !PT ;  /* 0xff00000004047812 */ /* 0x004fca00078eb805 */
[----:B------:R2:W-:Y:S01]  /*0df0*/  STS [UR56+0x34], R4 ;  /* 0x00003404ff007988 */ /* 0x0005e20008000838 */
[----:B------:R-:W-:Y:S05]  /*0e00*/  @P2 BRA `(.L_x_35) ;  /* 0x00000000001c2947 */ /* 0x000fea0003800000 */
[----:B--2---:R-:W2:Y:S01]  /*0e10*/  LDS R4, [UR56+0x38] ;  /* 0x00003838ff047984 */ /* 0x004ea20008000800 */
[----:B------:R-:W-:-:S05]  /*0e20*/  IMAD.MOV.U32 R5, RZ, RZ, 0xff ;  /* 0x000000ffff057424 */ /* 0x000fca00078e00ff */
[----:B--2---:R-:W-:-:S05]  /*0e30*/  LOP3.LUT R4, R4, 0xff, R5, 0xb8, !PT ;  /* 0x000000ff04047812 */ /* 0x004fca00078eb805 */
[----:B------:R2:W-:Y:S02]  /*0e40*/  STS [UR56+0x38], R4 ;  /* 0x00003804ff007988 */ /* 0x0005e40008000838 */
.L_x_34:
[----:B------:R-:W-:Y:S05]  /*0e50*/  @P2 BREAK B3 ;  /* 0x0000000000032942 */ /* 0x000fea0003800000 */
[----:B------:R-:W-:Y:S05]  /*0e60*/  @P2 BRA `(.L_x_36) ;  /* 0x00000000000c2947 */ /* 0x000fea0003800000 */
[----:B------:R1:W-:Y:S02]  /*0e70*/  STS [UR56+0x20], R0 ;  /* 0x00002000ff007988 */ /* 0x0003e40008000838 */
.L_x_35:
[----:B------:R-:W-:Y:S05]  /*0e80*/  BSYNC B3 ;  /* 0x0000000000037941 */ /* 0x000fea0003800000 */
.L_x_33:
[----:B------:R1:W-:Y:S02]  /*0e90*/  @!P2 STS [UR56+0x24], R6 ;  /* 0x00002406ff00a988 */ /* 0x0003e40008000838 */
.L_x_36:
[----:B------:R-:W-:Y:S05]  /*0ea0*/  BSYNC B4 ;  /* 0x0000000000047941 */ /* 0x000fea0003800000 */
.L_x_32:
[----:B------:R-:W-:Y:S05]  /*0eb0*/  WARPSYNC.ALL ;  /* 0x0000000000007948 */ /* 0x000fea0003800000 */
[----:B------:R-:W-:Y:S04]  /*0ec0*/  BSSY B4, `(.L_x_37) ;  /* 0x000000e000047945 */ /* 0x000fe80003800000 */
[----:B------:R-:W-:Y:S05]  /*0ed0*/  @P2 BRA `(.L_x_38) ;  /* 0x0000000000302947 */ /* 0x000fea0003800000 */
[----:B--234-:R-:W2:Y:S01]  /*0ee0*/  LDS R4, [UR56+0x34] ;  /* 0x00003438ff047984 */ /* 0x01cea20008000800 */
[----:B------:R-:W3:Y:S03]  /*0ef0*/  LDC.64 R8, c[0x0][0x248] ;  /* 0x00009200ff087b82 */ /* 0x000ee60000000a00 */
[----:B-1----:R-:W1:Y:S01]  /*0f00*/  LDS R0, [UR56+0x1c] ;  /* 0x00001c38ff007984 */ /* 0x002e620008000800 */
[C---:B---3--:R-:W-:Y:S01]  /*0f10*/  SHF.L.U64.HI R6, R8.reuse, 0x1, R9 ;  /* 0x0000000108067819 */ /* 0x048fe20000010209 */
[----:B------:R-:W-:-:S03]  /*0f20*/  IMAD.SHL.U32 R5, R8, 0x2, RZ ;  /* 0x0000000208057824 */ /* 0x000fc600078e00ff */
[--C-:B------:R-:W-:Y:S02]  /*0f30*/  SHF.R.U32.HI R7, RZ, 0x4, R6.reuse ;  /* 0x00000004ff077819 */ /* 0x100fe40000011606 */
[----:B------:R-:W-:-:S05]  /*0f40*/  SHF.R.U64 R5, R5, 0x4, R6 ;  /* 0x0000000405057819 */ /* 0x000fca0000001206 */
[----:B------:R3:W-:Y:S01]  /*0f50*/  STS [UR56+0xc], R5 ;  /* 0x00000c05ff007988 */ /* 0x0007e20008000838 */
[----:B--2---:R-:W-:Y:S02]  /*0f60*/  LOP3.LUT R4, R4, 0x7, RZ, 0xb8, !PT ;  /* 0x0000000704047812 */ /* 0x004fe400078eb8ff */
[----:B-1----:R-:W-:-:S03]  /*0f70*/  LOP3.LUT R0, R0, 0xf, R7, 0xb8, !PT ;  /* 0x0000000f00007812 */ /* 0x002fc600078eb807 */
[----:B------:R3:W-:Y:S04]  /*0f80*/  STS [UR56+0x34], R4 ;  /* 0x00003404ff007988 */ /* 0x0007e80008000838 */
[----:B------:R3:W-:Y:S02]  /*0f90*/  STS [UR56+0x1c], R0 ;  /* 0x00001c00ff007988 */ /* 0x0007e40008000838 */
.L_x_38:
[----:B------:R-:W-:Y:S05]  /*0fa0*/  BSYNC B4 ;  /* 0x0000000000047941 */ /* 0x000fea0003800000 */
.L_x_37:
[----:B------:R-:W-:Y:S04]  /*0fb0*/  BSSY B4, `(.L_x_39) ;  /* 0x000001a000047945 */ /* 0x000fe80003800000 */
[----:B------:R-:W-:Y:S04]  /*0fc0*/  BSSY B5, `(.L_x_40) ;  /* 0x0000015000057945 */ /* 0x000fe80003800000 */
[----:B------:R-:W-:Y:S05]  /*0fd0*/  @P2 BRA `(.L_x_41) ;  /* 0x0000000000202947 */ /* 0x000fea0003800000 */
[----:B-1-3--:R-:W1:Y:S02]  /*0fe0*/  LDS R0, [UR56+0x34] ;  /* 0x00003438ff007984 */ /* 0x00ae640008000800 */
[----:B-1----:R-:W-:-:S05]  /*0ff0*/  LOP3.LUT R0, R0, 0x38, RZ, 0xb8, !PT ;  /* 0x0000003800007812 */ /* 0x002fca00078eb8ff */
[----:B------:R1:W-:Y:S01]  /*1000*/  STS [UR56+0x34], R0 ;  /* 0x00003400ff007988 */ /* 0x0003e20008000838 */
[----:B------:R-:W-:Y:S05]  /*1010*/  @P2 BRA `(.L_x_42) ;  /* 0x0000000000202947 */ /* 0x000fea0003800000 */
[----:B-1----:R-:W1:Y:S01]  /*1020*/  LDS R0, [UR56+0x8] ;  /* 0x00000838ff007984 */ /* 0x002e620008000800 */
[----:B------:R-:W-:-:S05]  /*1030*/  IMAD.MOV.U32 R5, RZ, RZ, 0x780 ;  /* 0x00000780ff057424 */ /* 0x000fca00078e00ff */
[----:B-1----:R-:W-:-:S05]  /*1040*/  LOP3.LUT R0, R0, 0x300, R5, 0xd8, !PT ;  /* 0x0000030000007812 */ /* 0x002fca00078ed805 */
[----:B------:R1:W-:Y:S02]  /*1050*/  STS [UR56+0x8], R0 ;  /* 0x00000800ff007988 */ /* 0x0003e40008000838 */
.L_x_41:
[----:B------:R-:W-:Y:S05]  /*1060*/  @P2 BRA `(.L_x_43) ;  /* 0x0000000000282947 */ /* 0x000fea0003800000 */
[----:B-1-3--:R-:W1:Y:S02]  /*1070*/  LDS R0, [UR56+0x8] ;  /* 0x00000838ff007984 */ /* 0x00ae640008000800 */
[----:B-1----:R-:W-:-:S05]  /*1080*/  LOP3.LUT R0, R0, 0x1800, RZ, 0xb8, !PT ;  /* 0x0000180000007812 */ /* 0x002fca00078eb8ff */
[----:B------:R3:W-:Y:S02]  /*1090*/  STS [UR56+0x8], R0 ;  /* 0x00000800ff007988 */ /* 0x0007e40008000838 */
.L_x_42:
[----:B------:R-:W-:Y:S05]  /*10a0*/  @P2 BREAK B5 ;  /* 0x0000000000052942 */ /* 0x000fea0003800000 */
[----:B------:R-:W-:Y:S05]  /*10b0*/  @P2 BRA `(.L_x_44) ;  /* 0x0000000000242947 */ /* 0x000fea0003800000 */
[----:B-1-3--:R-:W1:Y:S01]  /*10c0*/  LDS R0, [UR56+0x8] ;  /* 0x00000838ff007984 */ /* 0x00ae620008000800 */
[----:B------:R-:W-:-:S05]  /*10d0*/  IMAD.MOV.U32 R5, RZ, RZ, 0x6000 ;  /* 0x00006000ff057424 */ /* 0x000fca00078e00ff */
[----:B-1----:R-:W-:-:S04]  /*10e0*/  LOP3.LUT R0, R0, 0x6000, R5, 0xd8, !PT ;  /* 0x0000600000007812 */ /* 0x002fc800078ed805 */
[----:B------:R-:W-:-:S05]  /*10f0*/  LOP3.LUT R0, R0, 0x400000, RZ, 0xb8, !PT ;  /* 0x0040000000007812 */ /* 0x000fca00078eb8ff */
[----:B------:R1:W-:Y:S02]  /*1100*/  STS [UR56+0x8], R0 ;  /* 0x00000800ff007988 */ /* 0x0003e40008000838 */
.L_x_43:
[----:B------:R-:W-:Y:S05]  /*1110*/  BSYNC B5 ;  /* 0x0000000000057941 */ /* 0x000fea0003800000 */
.L_x_40:
[----:B-1-3--:R-:W1:Y:S02]  /*1120*/  @!P2 LDS R0, [UR56+0x8] ;  /* 0x00000838ff00a984 */ /* 0x00ae640008000800 */
[----:B-1----:R-:W-:-:S05]  /*1130*/  @!P2 LOP3.LUT R0, R0, 0x8000, RZ, 0xb8, !PT ;  /* 0x000080000000a812 */ /* 0x002fca00078eb8ff */
[----:B------:R1:W-:Y:S02]  /*1140*/  @!P2 STS [UR56+0x8], R0 ;  /* 0x00000800ff00a988 */ /* 0x0003e40008000838 */
.L_x_44:
[----:B------:R-:W-:Y:S05]  /*1150*/  BSYNC B4 ;  /* 0x0000000000047941 */ /* 0x000fea0003800000 */
.L_x_39:
[----:B------:R-:W-:Y:S05]  /*1160*/  WARPSYNC.ALL ;  /* 0x0000000000007948 */ /* 0x000fea0003800000 */
[----:B------:R1:W-:Y:S01]  /*1170*/  STL [R1], RZ ;  /* 0x000000ff01007387 */ /* 0x0003e20000100800 */
[----:B------:R-:W-:Y:S01]  /*1180*/  UIADD3 UR8, UR8, 0x100, URZ ;  /* 0x0000010008087890 */ /* 0x000fe2000fffe03f */
[----:B------:R-:W-:Y:S02]  /*1190*/  ISETP.GE.AND P1, PT, R13, 0x1, PT ;  /* 0x000000010d00780c */ /* 0x000fe40003f26270 */
[----:B------:R-:W-:Y:S01]  /*11a0*/  SHF.R.U32.HI R6, RZ, 0x5, R3 ;  /* 0x00000005ff067819 */ /* 0x000fe20000011603 */
[----:B------:R-:W-:-:S04]  /*11b0*/  UIADD3 UR48, UP0, UR8, UR48, URZ ;  /* 0x0000003008307290 */ /* 0x000fc8000ff1e03f */
[----:B------:R-:W-:Y:S01]  /*11c0*/  ULEA.HI.X.SX32 UR49, UR8, UR49, 0x1, UP0 ;  /* 0x0000003108317291 */ /* 0x000fe200080f0e3f */
[----:B-1----:R-:W-:Y:S11]  /*11d0*/  @P0 BRA `(.L_x_45) ;  /* 0x0000000000280947 */ /* 0x002ff60003800000 */
[----:B---3--:R-:W1:Y:S01]  /*11e0*/  S2R R0, SR_LANEID ;  /* 0x0000000000007919 */ /* 0x008e620000000000 */
[----:B------:R-:W-:Y:S05]  /*11f0*/  WARPSYNC.ALL ;  /* 0x0000000000007948 */ /* 0x000fea0003800000 */
[----:B-1----:R-:W-:-:S05]  /*1200*/  IMAD.SHL.U32 R0, R0, 0x4, RZ ;  /* 0x0000000400007824 */ /* 0x002fca00078e00ff */
[----:B------:R-:W1:Y:S01]  /*1210*/  LDS R7, [R0+UR56] ;  /* 0x0000003800077984 */ /* 0x000e620008000800 */
[----:B--2-4-:R-:W-:-:S05]  /*1220*/  IADD3 R4, P3, R0, UR48, RZ ;  /* 0x0000003000047c10 */ /* 0x014fca000ff7e0ff */
[----:B------:R-:W-:-:S05]  /*1230*/  IMAD.X R5, RZ, RZ, UR49, P3 ;  /* 0x00000031ff057e24 */ /* 0x000fca00098e06ff */
[----:B-1----:R1:W5:Y:S01]  /*1240*/  ATOMG.E.EXCH.STRONG.GPU PT, RZ, [R4], R7 ;  /* 0x0000000704ff73a8 */ /* 0x00236200041ee100 */
[----:B------:R-:W-:-:S04]  /*1250*/  DEPBAR {5,4,3,2,1,0} ;  /* 0x0000003f0000791a */ /* 0x000fc80000000000 */
[----:B------:R1:W-:Y:S01]  /*1260*/  UTMACCTL.IV [UR48] ;  /* 0x00000000300079b9 */ /* 0x0003e20008000000 */
[----:B------:R-:W-:Y:S01]  /*1270*/  NOP ;  /* 0x0000000000007918 */ /* 0x000fe20000000000 */
.L_x_45:
[----:B------:R-:W-:Y:S05]  /*1280*/  @P0 BRA `(.L_x_46) ;  /* 0x00000000000c0947 */ /* 0x000fea0003800000 */
[----:B------:R0:W-:Y:S01]  /*1290*/  UTMACMDFLUSH ;  /* 0x00000000000079b7 */ /* 0x0001e20000000000 */
[----:B------:R-:W-:Y:S05]  /*12a0*/  @P0 BRA `(.L_x_46) ;  /* 0x0000000000040947 */ /* 0x000fea0003800000 */
[----:B------:R-:W-:-:S04]  /*12b0*/  DEPBAR.LE SB0, 0x0 ;  /* 0x000080000000791a */ /* 0x000fc80000000000 */
.L_x_46:
[----:B------:R1:W-:Y:S01]  /*12c0*/  STL [R1+0x4], RZ ;  /* 0x000004ff01007387 */ /* 0x0003e20000100800 */
[----:B------:R-:W-:Y:S05]  /*12d0*/  WARPSYNC.ALL ;  /* 0x0000000000007948 */ /* 0x000fea0003800000 */
[----:B------:R1:W-:Y:S01]  /*12e0*/  STL [R1+0x8], RZ ;  /* 0x000008ff01007387 */ /* 0x0003e20000100800 */
[----:B-----5:R-:W-:Y:S01]  /*12f0*/  VOTEU.ALL UP3, P2 ;  /* 0x00000000003f7886 */ /* 0x020fe20001060000 */
[----:B------:R-:W-:Y:S01]  /*1300*/  UMOV UR8, 0x1 ;  /* 0x0000000100087882 */ /* 0x000fe20000000000 */
[----:B------:R-:W-:Y:S01]  /*1310*/  VOTEU.ALL UP2, P2 ;  /* 0x00000000003f7886 */ /* 0x000fe20001040000 */
[----:B------:R1:W-:Y:S01]  /*1320*/  STL [R1+0xc], RZ ;  /* 0x00000cff01007387 */ /* 0x0003e20000100800 */
[----:B------:R-:W-:Y:S01]  /*1330*/  VOTEU.ALL UP1, P2 ;  /* 0x00000000003f7886 */ /* 0x000fe20001020000 */
[----:B------:R-:W-:-:S04]  /*1340*/  @!UP3 UIADD3 UR12, -UR8, 0x100000, URZ ;  /* 0x00100000080cb890 */ /* 0x000fc8000fffe13f */
[----:B------:R-:W-:Y:S02]  /*1350*/  @!UP3 USHF.L.U32 UR13, UR12, 0xb, URZ ;  /* 0x0000000b0c0db899 */ /* 0x000fe4000800063f */
[----:B------:R-:W-:Y:S01]  /*1360*/  @!UP3 USHF.L.U32 UR12, UR12, 0x1, URZ ;  /* 0x000000010c0cb899 */ /* 0x000fe2000800063f */
[----:B------:R-:W-:Y:S01]  /*1370*/  R2UR UR54, R6 ;  /* 0x00000000063672ca */ /* 0x000fe200000e0000 */
[----:B------:R1:W-:Y:S01]  /*1380*/  STL [R1+0x10], RZ ;  /* 0x000010ff01007387 */ /* 0x0003e20000100800 */
[----:B------:R-:W-:-:S04]  /*1390*/  @!UP3 UIADD3 UR16, -UR8, 0x100000, URZ ;  /* 0x001000000810b890 */ /* 0x000fc8000fffe13f */
[----:B------:R-:W-:Y:S02]  /*13a0*/  @!UP3 USHF.L.U32 UR17, UR16, 0xb, URZ ;  /* 0x0000000b1011b899 */ /* 0x000fe4000800063f */
[----:B------:R-:W-:Y:S01]  /*13b0*/  @!UP3 USHF.L.U32 UR16, UR16, 0x1, URZ ;  /* 0x000000011010b899 */ /* 0x000fe2000800063f */
[----:B------:R-:W-:Y:S01]  /*13c0*/  CS2R R24, SRZ ;  /* 0x0000000000187805 */ /* 0x000fe2000001ff00 */
[----:B------:R-:W-:-:S04]  /*13d0*/  @!UP3 UIADD3 UR18, -UR8, 0x100000, URZ ;  /* 0x001000000812b890 */ /* 0x000fc8000fffe13f */
[----:B------:R-:W-:Y:S02]  /*13e0*/  @!UP3 USHF.L.U32 UR19, UR18, 0xb, URZ ;  /* 0x0000000b1213b899 */ /* 0x000fe4000800063f */
[----:B------:R-:W-:Y:S01]  /*13f0*/  @!UP3 USHF.L.U32 UR18, UR18, 0x1, URZ ;  /* 0x000000011212b899 */ /* 0x000fe2000800063f */
[----:B------:R1:W-:Y:S01]  /*1400*/  STL [R1+0x14], RZ ;  /* 0x000014ff01007387 */ /* 0x0003e20000100800 */
[----:B------:R-:W-:Y:S01]  /*1410*/  VOTEU.ALL UP0, P2 ;  /* 0x00000000003f7886 */ /* 0x000fe20001000000 */
[----:B------:R-:W-:-:S04]  /*1420*/  @!UP3 UIADD3 UR8, -UR8, 0x100000, URZ ;  /* 0x001000000808b890 */ /* 0x000fc8000fffe13f */
[----:B------:R-:W-:Y:S02]  /*1430*/  @!UP3 USHF.L.U32 UR9, UR8, 0xb, URZ ;  /* 0x0000000b0809b899 */ /* 0x000fe4000800063f */
[----:B------:R-:W-:Y:S01]  /*1440*/  @!UP3 USHF.L.U32 UR8, UR8, 0x1, URZ ;  /* 0x000000010808b899 */ /* 0x000fe2000800063f */
[----:B------:R-:W-:Y:S01]  /*1450*/  CS2R R26, SRZ ;  /* 0x00000000001a7805 */ /* 0x000fe2000001ff00 */
[----:B------:R1:W-:Y:S01]  /*1460*/  STL [R1+0x18], RZ ;  /* 0x000018ff01007387 */ /* 0x0003e20000100800 */
[----:B------:R-:W-:Y:S01]  /*1470*/  VOTEU.ALL UP3, P2 ;  /* 0x00000000003f7886 */ /* 0x000fe20001060000 */
[----:B------:R-:W-:Y:S01]  /*1480*/  USHF.L.U32 UR11, UR50, 0x8, URZ ;  /* 0x00000008320b7899 */ /* 0x000fe2000800063f */
[----:B------:R-:W-:Y:S01]  /*1490*/  CS2R R28, SRZ ;  /* 0x00000000001c7805 */ /* 0x000fe2000001ff00 */
[----:B------:R1:W-:Y:S01]  /*14a0*/  STL [R1+0x1c], RZ ;  /* 0x00001cff01007387 */ /* 0x0003e20000100800 */
[----:B------:R-:W-:Y:S01]  /*14b0*/  USHF.L.U32 UR15, UR51, 0x8, URZ ;  /* 0x00000008330f7899 */ /* 0x000fe2000800063f */
[----:B------:R-:W-:-:S02]  /*14c0*/  CS2R R30, SRZ ;  /* 0x00000000001e7805 */ /* 0x000fc4000001ff00 */
[----:B------:R-:W-:Y:S01]  /*14d0*/  CS2R R32, SRZ ;  /* 0x0000000000207805 */ /* 0x000fe2000001ff00 */
[----:B------:R1:W-:Y:S01]  /*14e0*/  STL [R1+0x20], RZ ;  /* 0x000020ff01007387 */ /* 0x0003e20000100800 */
[----:B------:R-:W-:Y:S02]  /*14f0*/  CS2R R34, SRZ ;  /* 0x0000000000227805 */ /* 0x000fe4000001ff00 */
[----:B------:R-:W-:Y:S02]  /*1500*/  CS2R R36, SRZ ;  /* 0x0000000000247805 */ /* 0x000fe4000001ff00 */
[----:B------:R-:W-:Y:S01]  /*1510*/  CS2R R38, SRZ ;  /* 0x0000000000267805 */ /* 0x000fe2000001ff00 */
[----:B------:R1:W-:Y:S01]  /*1520*/  STL [R1+0x24], RZ ;  /* 0x000024ff01007387 */ /* 0x0003e20000100800 */
[----:B------:R-:W-:Y:S02]  /*1530*/  CS2R R40, SRZ ;  /* 0x0000000000287805 */ /* 0x000fe4000001ff00 */
        /* <DEDUP_REMOVED lines=72> */
[----:B------:R-:W-:Y:S01]  /*19c0*/  CS2R R150, SRZ ;  /* 0x0000000000967805 */ /* 0x000fe2000001ff00 */
[----:B------:R1:W-:Y:S04]  /*19d0*/  STL [R1+0x70], RZ ;  /* 0x000070ff01007387 */ /* 0x0003e80000100800 */
        /* <DEDUP_REMOVED lines=16> */
[----:B------:R1:W-:Y:S01]  /*1ae0*/  STL [R1+0xb4], RZ ;  /* 0x0000b4ff01007387 */ /* 0x0003e20000100800 */
[----:B------:R-:W-:Y:S06]  /*1af0*/  BAR.SYNC.DEFER_BLOCKING 0x0 ;  /* 0x0000000000007b1d */ /* 0x000fec0000010000 */
[----:B------:R1:W-:Y:S04]  /*1b00*/  STL [R1+0xb8], RZ ;  /* 0x0000b8ff01007387 */ /* 0x0003e80000100800 */
[----:B------:R1:W-:Y:S04]  /*1b10*/  STL [R1+0xbc], RZ ;  /* 0x0000bcff01007387 */ /* 0x0003e80000100800 */
[----:B------:R1:W-:Y:S04]  /*1b20*/  STL [R1+0xc0], RZ ;  /* 0x0000c0ff01007387 */ /* 0x0003e80000100800 */
[----:B------:R1:W-:Y:S04]  /*1b30*/  STL [R1+0xc4], RZ ;  /* 0x0000c4ff01007387 */ /* 0x0003e80000100800 */
[----:B------:R1:W-:Y:S04]  /*1b40*/  STL [R1+0xc8], RZ ;  /* 0x0000c8ff01007387 */ /* 0x0003e80000100800 */
[----:B------:R-:W2:Y:S02]  /*1b50*/  FENCE.VIEW.ASYNC.S ;  /* 0x00000000000073c6 */ /* 0x000ea40000000000 */
[----:B--2---:R1:W2:Y:S02]  /*1b60*/  @!UP2 SYNCS.EXCH.64 URZ, [UR56+0x80000], UR12 ;  /* 0x0800000c383fa5b2 */ /* 0x0042a40008000100 */
        /* <DEDUP_REMOVED lines=20> */
[----:B--2---:R-:W-:Y:S06]  /*1cb0*/  BAR.SYNC.DEFER_BLOCKING 0x0 ;  /* 0x0000000000007b1d */ /* 0x004fec0000010000 */
[----:B------:R1:W-:Y:S04]  /*1cc0*/  STL [R1+0x11c], RZ ;  /* 0x00011cff01007387 */ /* 0x0003e80000100800 */
[----:B------:R1:W-:Y:S04]  /*1cd0*/  STL [R1+0x120], RZ ;  /* 0x000120ff01007387 */ /* 0x0003e80000100800 */
[----:B------:R1:W-:Y:S04]  /*1ce0*/  STL [R1+0x124], RZ ;  /* 0x000124ff01007387 */ /* 0x0003e80000100800 */
[----:B------:R1:W-:Y:S04]  /*1cf0*/  STL [R1+0x128], RZ ;  /* 0x000128ff01007387 */ /* 0x0003e80000100800 */
[----:B------:R1:W-:Y:S01]  /*1d00*/  STL [R1+0x12c], RZ ;  /* 0x00012cff01007387 */ /* 0x0003e20000100800 */
[----:B------:R1:W2:Y:S03]  /*1d10*/  @!UP1 SYNCS.EXCH.64 URZ, [UR56+0x80008], UR16 ;  /* 0x08000810383f95b2 */ /* 0x0002a60008000100 */
        /* <DEDUP_REMOVED lines=55> */
[----:B------:R1:W-:Y:S01]  /*2090*/  STL [R1+0x1fc], RZ ;  /* 0x0001fcff01007387 */ /* 0x0003e20000100800 */
[----:B------:R-:W-:Y:S05]  /*20a0*/  @!P1 BRA `(.L_x_47) ;  /* 0x0000001c00b49947 */ /* 0x000fea0003800000 */
[----:B------:R1:W-:Y:S01]  /*20b0*/  STL [R1], RZ ;  /* 0x000000ff01007387 */ /* 0x0003e20000100800 */
[----:B------:R-:W-:Y:S02]  /*20c0*/  CS2R R24, SRZ ;  /* 0x0000000000187805 */ /* 0x000fe4000001ff00 */
[----:B------:R-:W-:Y:S02]  /*20d0*/  CS2R R26, SRZ ;  /* 0x00000000001a7805 */ /* 0x000fe4000001ff00 */
[----:B------:R-:W-:Y:S01]  /*20e0*/  CS2R R28, SRZ ;  /* 0x00000000001c7805 */ /* 0x000fe2000001ff00 */
[----:B------:R1:W-:Y:S01]  /*20f0*/  STL [R1+0x4], RZ ;  /* 0x000004ff01007387 */ /* 0x0003e20000100800 */
[----:B------:R-:W-:Y:S02]  /*2100*/  CS2R R30, SRZ ;  /* 0x00000000001e7805 */ /* 0x000fe4000001ff00 */
[----:B------:R-:W-:Y:S02]  /*2110*/  CS2R R32, SRZ ;  /* 0x0000000000207805 */ /* 0x000fe4000001ff00 */
[----:B------:R-:W-:Y:S01]  /*2120*/  CS2R R34, SRZ ;  /* 0x0000000000227805 */ /* 0x000fe2000001ff00 */
[----:B------:R1:W-:Y:S01]  /*2130*/  STL [R1+0x8], RZ ;  /* 0x000008ff01007387 */ /* 0x0003e20000100800 */
[----:B------:R-:W-:-:S02]  /*2140*/  CS2R R36, SRZ ;  /* 0x0000000000247805 */ /* 0x000fc4000001ff00 */
        /* <DEDUP_REMOVED lines=75> */
[----:B------:R-:W-:Y:S01]  /*2600*/  CS2R R150, SRZ ;  /* 0x0000000000967805 */ /* 0x000fe2000001ff00 */
[----:B------:R-:W-:Y:S01]  /*2610*/  UMOV UR53, URZ ;  /* 0x0000003f00357c82 */ /* 0x000fe20008000000 */
[----:B------:R-:W-:Y:S01]  /*2620*/  UMOV UR52, URZ ;  /* 0x0000003f00347c82 */ /* 0x000fe20008000000 */
        /* <DEDUP_REMOVED lines=105> */
[----:B------:R1:W-:Y:S02]  /*2cc0*/  STL [R1+0x1fc], RZ ;  /* 0x0001fcff01007387 */ /* 0x0003e40000100800 */
.L_x_49:
[----:B--2---:R-:W-:Y:S01]  /*2cd0*/  BAR.SYNC.DEFER_BLOCKING 0x0 ;  /* 0x0000000000007b1d */ /* 0x004fe20000010000 */
[----:B------:R-:W-:Y:S01]  /*2ce0*/  ULEA UR21, UR53, UR56, 0x3 ;  /* 0x0000003835157291 */ /* 0x000fe2000f8e183f */
[----:B---3--:R-:W-:Y:S01]  /*2cf0*/  @!P2 IMAD.MOV.U32 R0, RZ, RZ, 0x20000 ;  /* 0x00020000ff00a424 */ /* 0x008fe200078e00ff */
[----:B------:R-:W-:Y:S01]  /*2d00*/  ELECT P0, URZ, PT ;  /* 0x00000000003f782f */ /* 0x000fe20003800000 */
[----:B------:R-:W-:-:S03]  /*2d10*/  ULEA UR20, UR53, UR56, 0x10 ;  /* 0x0000003835147291 */ /* 0x000fc6000f8e803f */
[----:B------:R-:W-:Y:S01]  /*2d20*/  ISETP.LT.U32.AND P0, PT, R2, 0x40, P0 ;  /* 0x000000400200780c */ /* 0x000fe20000701070 */
[----:B------:R-:W-:Y:S01]  /*2d30*/  ULOP3.LUT UR14, UR54, 0x1, URZ, 0xc0, !UPT ;  /* 0x00000001360e7892 */ /* 0x000fe2000f8ec03f */
[----:B------:R-:W-:-:S03]  /*2d40*/  ELECT P1, URZ, PT ;  /* 0x00000000003f782f */ /* 0x000fc60003820000 */
[----:B-1----:R-:W-:Y:S02]  /*2d50*/  ULEA UR12, UR14, UR20, 0xf ;  /* 0x000000140e0c7291 */ /* 0x002fe4000f8e783f */
[----:B------:R-:W-:Y:S01]  /*2d60*/  ULEA UR14, UR14, UR52, 0x6 ;  /* 0x000000340e0e7291 */ /* 0x000fe2000f8e303f */
[----:B------:R-:W-:-:S05]  /*2d70*/  ISETP.LT.U32.AND P1, PT, R2, 0x40, P1 ;  /* 0x000000400200780c */ /* 0x000fca0000f21070 */
[----:B------:R-:W-:Y:S01]  /*2d80*/  VOTEU.ANY UP0, P0 ;  /* 0x00000000003f7886 */ /* 0x000fe20000000100 */
[----:B------:R-:W-:Y:S01]  /*2d90*/  VOTEU.ANY UP2, P0 ;  /* 0x00000000003f7886 */ /* 0x000fe20000040100 */
[----:B------:R-:W-:Y:S01]  /*2da0*/  UMOV UR10, UR14 ;  /* 0x0000000e000a7c82 */ /* 0x000fe20008000000 */
[----:B------:R1:W-:Y:S01]  /*2db0*/  @!P2 SYNCS.ARRIVE.TRANS64 RZ, [UR21+0x80000], R0 ;  /* 0x08000000ffffa9a7 */ /* 0x0003e20008000015 */
[----:B------:R2:W-:Y:S06]  /*2dc0*/  MEMBAR.ALL.CTA ;  /* 0x0000000000007992 */ /* 0x0005ec0000008000 */
[----:B--2---:R-:W2:Y:S01]  /*2dd0*/  FENCE.VIEW.ASYNC.S ;  /* 0x00000000000073c6 */ /* 0x004ea20000000000 */
[----:B------:R-:W-:Y:S01]  /*2de0*/  @UP0 UIADD3 UR13, UR21, 0x80000, URZ ;  /* 0x00080000150d0890 */ /* 0x000fe2000fffe03f */
[----:B------:R-:W-:Y:S01]  /*2df0*/  @UP0 UMOV UR16, UR4 ;  /* 0x0000000400100c82 */ /* 0x000fe20008000000 */
[----:B------:R-:W-:Y:S01]  /*2e00*/  @UP0 UMOV UR17, UR5 ;  /* 0x0000000500110c82 */ /* 0x000fe20008000000 */
[----:B--2---:R-:W-:Y:S01]  /*2e10*/  VOTEU.ANY UP1, P1 ;  /* 0x00000000003f7886 */ /* 0x004fe20000820100 */
[----:B------:R-:W-:Y:S01]  /*2e20*/  VOTEU.ANY UP3, P1 ;  /* 0x00000000003f7886 */ /* 0x000fe20000860100 */
[----:B-1----:R-:W-:-:S03]  /*2e30*/  IMAD.U32 R0, RZ, RZ, UR55 ;  /* 0x00000037ff007e24 */ /* 0x002fc6000f8e00ff */
[----:B------:R-:W-:Y:S02]  /*2e40*/  @UP1 UIADD3 UR8, UR12, 0x40000, URZ ;  /* 0x000400000c081890 */ /* 0x000fe4000fffe03f */
[----:B------:R-:W-:Y:S01]  /*2e50*/  @UP1 UIADD3 UR9, UR21, 0x80000, URZ ;  /* 0x0008000015091890 */ /* 0x000fe2000fffe03f */
[----:B------:R-:W-:Y:S01]  /*2e60*/  SHF.L.U32 R0, R0, 0x1f, RZ ;  /* 0x0000001f00007819 */ /* 0x000fe200000006ff */
[----:B------:R-:W-:Y:S01]  /*2e70*/  @UP1 UMOV UR18, UR6 ;  /* 0x0000000600121c82 */ /* 0x000fe20008000000 */
[----:B------:R-:W-:Y:S01]  /*2e80*/  @UP1 UMOV UR19, UR7 ;  /* 0x0000000700131c82 */ /* 0x000fe20008000000 */
[----:B------:R-:W-:Y:S06]  /*2e90*/  BAR.SYNC.DEFER_BLOCKING 0x0 ;  /* 0x0000000000007b1d */ /* 0x000fec0000010000 */
[----:B------:R1:W-:Y:S02]  /*2ea0*/  @UP2 UTMALDG.2D [UR12], [UR16] ;  /* 0x0000000c100025b4 */ /* 0x0003e40008008000 */
[----:B------:R-:W-:Y:S06]  /*2eb0*/  BAR.SYNC.DEFER_BLOCKING 0x0 ;  /* 0x0000000000007b1d */ /* 0x000fec0000010000 */
[----:B------:R1:W-:Y:S02]  /*2ec0*/  @UP3 UTMALDG.2D [UR8], [UR18] ;  /* 0x00000008120035b4 */ /* 0x0003e40008008000 */
[----:B------:R-:W-:Y:S06]  /*2ed0*/  BAR.SYNC.DEFER_BLOCKING 0x0 ;  /* 0x0000000000007b1d */ /* 0x000fec0000010000 */
[----:B------:R-:W2:Y:S02]  /*2ee0*/  SYNCS.PHASECHK.TRANS64.TRYWAIT P0, [UR21+0x80000], R0 ;  /* 0x08000000ff0075a7 */ /* 0x000ea40008000155 */
[----:B-12---:R-:W-:Y:S05]  /*2ef0*/  @!P0 BRA `(.L_x_48) ;  /* 0x0000002400688947 */ /* 0x006fea0003800000 */
.L_x_50:
[----:B------:R-:W-:Y:S01]  /*2f00*/  STL.64 [R1+0x268], R150 ;  /* 0x0002689601007387 */ /* 0x000fe20000100a00 */
[----:B------:R-:W-:Y:S01]  /*2f10*/  USHF.L.U32 UR8, UR54, 0x7, URZ ;  /* 0x0000000736087899 */ /* 0x000fe2000800063f */
[----:B------:R-:W1:Y:S02]  /*2f20*/  LDC R0, c[0x0][0x230] ;  /* 0x00008c00ff007b82 */ /* 0x000e640000000800 */
[----:B------:R-:W-:Y:S04]  /*2f30*/  STL.64 [R1+0x260], R148 ;  /* 0x0002609401007387 */ /* 0x000fe80000100a00 */
        /* <DEDUP_REMOVED lines=11> */
[----:B------:R2:W-:Y:S04]  /*2ff0*/  STL.64 [R1+0x200], R124 ;  /* 0x0002007c01007387 */ /* 0x0005e80000100a00 */
[----:B--2---:R-:W2:Y:S04]  /*3000*/  LDL.LU.64 R124, [R1] ;  /* 0x00000000017c7983 */ /* 0x004ea80000300a00 */
[----:B------:R-:W2:Y:S04]  /*3010*/  LDL.LU.64 R126, [R1+0x8] ;  /* 0x00000800017e7983 */ /* 0x000ea80000300a00 */
        /* <DEDUP_REMOVED lines=61> */
[----:B------:R-:W2:Y:S01]  /*33f0*/  LDL.LU.64 R250, [R1+0x1f8] ;  /* 0x0001f80001fa7983 */ /* 0x000ea20000300a00 */
[----:B------:R-:W-:-:S02]  /*3400*/  UIADD3 UR9, UR20, 0x40000, URZ ;  /* 0x0004000014097890 */ /* 0x000fc4000fffe03f */
[----:B------:R-:W-:Y:S02]  /*3410*/  ULOP3.LUT UR8, UR8, 0x200, URZ, 0xc0, !UPT ;  /* 0x0000020008087892 */ /* 0x000fe4000f8ec03f */
[----:B------:R-:W-:Y:S02]  /*3420*/  USHF.R.U32.HI UR9, URZ, 0x4, UR9 ;  /* 0x000000043f097899 */ /* 0x000fe40008011609 */
[----:B------:R-:W-:Y:S02]  /*3430*/  ULEA.HI UR8, UR20, UR8, URZ, 0x1c ;  /* 0x0000000814087291 */ /* 0x000fe4000f8fe03f */
[----:B------:R-:W-:Y:S02]  /*3440*/  USGXT.U32 UR46, UR9, 0xe ;  /* 0x0000000e092e789a */ /* 0x000fe40008000000 */
[----:B------:R-:W-:Y:S01]  /*3450*/  ULOP3.LUT UR44, UR8, 0x3fff, URZ, 0xc0, !UPT ;  /* 0x00003fff082c7892 */ /* 0x000fe2000f8ec03f */
[----:B------:R-:W-:Y:S01]  /*3460*/  UMOV UR47, 0x40000040 ;  /* 0x40000040002f7882 */ /* 0x000fe20000000000 */
[----:B------:R-:W-:-:S02]  /*3470*/  UMOV UR45, 0x40000040 ;  /* 0x40000040002d7882 */ /* 0x000fc40000000000 */
[----:B------:R-:W-:Y:S02]  /*3480*/  UIADD3 UR40, UP0, UR44, 0x2, URZ ;  /* 0x000000022c287890 */ /* 0x000fe4000ff1e03f */
[----:B------:R-:W-:Y:S01]  /*3490*/  UIADD3 UR42, UP1, UR46, 0x2, URZ ;  /* 0x000000022e2a7890 */ /* 0x000fe2000ff3e03f */
[----:B------:R-:W-:Y:S01]  /*34a0*/  UMOV UR8, URZ ;  /* 0x0000003f00087c82 */ /* 0x000fe20008000000 */
[----:B------:R-:W-:Y:S01]  /*34b0*/  UMOV UR9, URZ ;  /* 0x0000003f00097c82 */ /* 0x000fe20008000000 */
[----:B------:R-:W-:Y:S02]  /*34c0*/  UIADD3.X UR41, UR8, 0x40000040, URZ, UP0, !UPT ;  /* 0x4000004008297890 */ /* 0x000fe400087fe43f */
[----:B------:R-:W-:Y:S02]  /*34d0*/  UIADD3.X UR43, UR9, 0x40000040, URZ, UP1, !UPT ;  /* 0x40000040092b7890 */ /* 0x000fe40008ffe43f */
[----:B------:R-:W-:Y:S02]  /*34e0*/  UIADD3.64 UR36, UR40, 0x2, URZ ;  /* 0x0000000228247897 */ /* 0x000fe4000fffe03f */
[----:B------:R-:W-:-:S02]  /*34f0*/  UIADD3.64 UR38, UR42, 0x2, URZ ;  /* 0x000000022a267897 */ /* 0x000fc4000fffe03f */
[----:B------:R-:W-:Y:S02]  /*3500*/  UIADD3.64 UR32, UR40, 0x4, URZ ;  /* 0x0000000428207897 */ /* 0x000fe4000fffe03f */
[----:B------:R-:W-:Y:S02]  /*3510*/  UIADD3.64 UR34, UR42, 0x4, URZ ;  /* 0x000000042a227897 */ /* 0x000fe4000fffe03f */
[----:B------:R-:W-:Y:S02]  /*3520*/  UIADD3.64 UR28, UR40, 0x7fe, URZ ;  /* 0x000007fe281c7897 */ /* 0x000fe4000fffe03f */
[----:B------:R-:W-:Y:S02]  /*3530*/  UIADD3.64 UR30, UR42, 0x7fe, URZ ;  /* 0x000007fe2a1e7897 */ /* 0x000fe4000fffe03f */
[----:B------:R-:W-:Y:S02]  /*3540*/  UIADD3.64 UR24, UR40, 0x800, URZ ;  /* 0x0000080028187897 */ /* 0x000fe4000fffe03f */
[----:B------:R-:W-:-:S02]  /*3550*/  UIADD3.64 UR26, UR42, 0x800, URZ ;  /* 0x000008002a1a7897 */ /* 0x000fc4000fffe03f */
[----:B------:R-:W-:Y:S02]  /*3560*/  UIADD3.64 UR20, UR40, 0x802, URZ ;  /* 0x0000080228147897 */ /* 0x000fe4000fffe03f */
[----:B------:R-:W-:Y:S02]  /*3570*/  UIADD3.64 UR22, UR42, 0x802, URZ ;  /* 0x000008022a167897 */ /* 0x000fe4000fffe03f */
[----:B------:R-:W-:Y:S02]  /*3580*/  UIADD3.64 UR16, UR40, 0x804, URZ ;  /* 0x0000080428107897 */ /* 0x000fe4000fffe03f */
[----:B------:R-:W-:Y:S01]  /*3590*/  UIADD3.64 UR18, UR42, 0x804, URZ ;  /* 0x000008042a127897 */ /* 0x000fe2000fffe03f */
[----:B--2---:R-:W-:-:S06]  /*35a0*/  WARPGROUP.ARRIVE ;  /* 0x00000000000079c5 */ /* 0x004fcc0000000000 */
[----:B------:R-:W-:Y:S03]  /*35b0*/  HGMMA.64x256x16.F32 R124, gdesc[UR44], R124, gsb0 ;  /* 0x03e000002c7c79f0 */ /* 0x000fe6000800087c */
[----:B------:R-:W-:Y:S02]  /*35c0*/  WARPGROUP.DEPBAR.LE gsb0, 0x0 ;  /* 0x00008000000079c5 */ /* 0x000fe40000010000 */
[----:B------:R-:W-:-:S15]  /*35d0*/  WARPGROUP.ARRIVE ;  /* 0x00000000000079c5 */ /* 0x000fde0000000000 */
[----:B------:R-:W-:-:S08]  /*35e0*/  NOP ;  /* 0x0000000000007918 */ /* 0x000fd00000000000 */
        /* <DEDUP_REMOVED lines=26> */
[----:B------:R-:W-:Y:S04]  /*3790*/  STL.64 [R1], R124 ;  /* 0x0000007c01007387 */ /* 0x000fe80000100a00 */
        /* <DEDUP_REMOVED lines=63> */
[----:B--2---:R-:W2:Y:S04]  /*3b90*/  LDL.LU.64 R150, [R1+0x268] ;  /* 0x0002680001967983 */ /* 0x004ea80000300a00 */
        /* <DEDUP_REMOVED lines=13> */
[----:B------:R-:W-:-:S02]  /*3c70*/  UIADD3.64 UR44, UR40, 0x3fe, URZ ;  /* 0x000003fe282c7897 */ /* 0x000fc4000fffe03f */
[----:B------:R-:W-:Y:S02]  /*3c80*/  UIADD3.64 UR36, UR40, 0x402, URZ ;  /* 0x0000040228247897 */ /* 0x000fe4000fffe03f */
[----:B------:R-:W-:Y:S02]  /*3c90*/  UIADD3.64 UR32, UR40, 0x404, URZ ;  /* 0x0000040428207897 */ /* 0x000fe4000fffe03f */
[----:B------:R-:W-:Y:S02]  /*3ca0*/  UIADD3.64 UR28, UR40, 0xbfe, URZ ;  /* 0x00000bfe281c7897 */ /* 0x000fe4000fffe03f */
[----:B------:R-:W-:Y:S02]  /*3cb0*/  UIADD3.64 UR24, UR40, 0xc00, URZ ;  /* 0x00000c0028187897 */ /* 0x000fe4000fffe03f */
[----:B------:R-:W-:Y:S02]  /*3cc0*/  UIADD3.64 UR20, UR40, 0xc02, URZ ;  /* 0x00000c0228147897 */ /* 0x000fe4000fffe03f */
[----:B------:R-:W-:-:S02]  /*3cd0*/  UIADD3.64 UR16, UR40, 0xc04, URZ ;  /* 0x00000c0428107897 */ /* 0x000fc4000fffe03f */
[----:B------:R-:W-:Y:S02]  /*3ce0*/  UIADD3 UR52, UR52, 0x80, URZ ;  /* 0x0000008034347890 */ /* 0x000fe4000fffe03f */
[----:B------:R-:W-:-:S04]  /*3cf0*/  UIADD3 UR53, UR53, 0x1, URZ ;  /* 0x0000000135357890 */ /* 0x000fc8000fffe03f */
[----:B-1----:R-:W-:Y:S01]  /*3d00*/  ISETP.LE.AND P0, PT, R0, UR52, PT ;  /* 0x0000003400007c0c */ /* 0x002fe2000bf03270 */
[----:B------:R-:W-:-:S04]  /*3d10*/  UISETP.NE.U32.AND UP0, UPT, UR53, 0x4, UPT ;  /* 0x000000043500788c */ /* 0x000fc8000bf05070 */
[----:B------:R-:W-:Y:S02]  /*3d20*/  USEL UR8, URZ, 0x1, UP0 ;  /* 0x000000013f087887 */ /* 0x000fe40008000000 */
[----:B------:R-:W-:Y:S02]  /*3d30*/  USEL UR53, UR53, URZ, UP0 ;  /* 0x0000003f35357287 */ /* 0x000fe40008000000 */
[----:B------:R-:W-:Y:S01]  /*3d40*/  ULOP3.LUT UR55, UR55, UR8, URZ, 0x3c, !UPT ;  /* 0x0000000837377292 */ /* 0x000fe2000f8e3c3f */
[----:B--2---:R-:W-:-:S06]  /*3d50*/  WARPGROUP.ARRIVE ;  /* 0x00000000000079c5 */ /* 0x004fcc0000000000 */
[----:B------:R-:W-:Y:S01]  /*3d60*/  HGMMA.64x256x16.F32 R24, gdesc[UR44], R24, gsb0 ;  /* 0x03e000002c1879f0 */ /* 0x000fe20008000818 */
[----:B------:R-:W-:Y:S01]  /*3d70*/  UIADD3.64 UR44, UR40, 0x400, URZ ;  /* 0x00000400282c7897 */ /* 0x000fe2000fffe03f */
[----:B------:R-:W-:Y:S01]  /*3d80*/  UMOV UR46, UR42 ;  /* 0x0000002a002e7c82 */ /* 0x000fe20008000000 */
[----:B------:R-:W-:Y:S01]  /*3d90*/  UMOV UR47, UR43 ;  /* 0x0000002b002f7c82 */ /* 0x000fe20008000000 */
[----:B------:R-:W-:Y:S02]  /*3da0*/  WARPGROUP.DEPBAR.LE gsb0, 0x0 ;  /* 0x00008000000079c5 */ /* 0x000fe40000010000 */
[----:B------:R-:W-:-:S15]  /*3db0*/  WARPGROUP.ARRIVE ;  /* 0x00000000000079c5 */ /* 0x000fde0000000000 */
[----:B------:R-:W-:-:S07]  /*3dc0*/  NOP ;  /* 0x0000000000007918 */ /* 0x000fce0000000000 */
        /* <DEDUP_REMOVED lines=26> */
[----:B---3--:R-:W-:Y:S05]  /*3f70*/  @!P0 BRA `(.L_x_49) ;  /* 0xffffffec00548947 */ /* 0x008fea000383ffff */
.L_x_47:
[----:B------:R5:W-:Y:S04]  /*3f80*/  STL [R1+0x20c], R148 ;  /* 0x00020c9401007387 */ /* 0x000be80000100800 */
[----:B------:R-:W3:Y:S01]  /*3f90*/  LDL.LU R8, [R1] ;  /* 0x0000000001087983 */ /* 0x000ee20000300800 */
[----:B--2---:R-:W-:Y:S06]  /*3fa0*/  BAR.SYNC.DEFER_BLOCKING 0x0 ;  /* 0x0000000000007b1d */ /* 0x004fec0000010000 */
[----:B-----5:R-:W2:Y:S04]  /*3fb0*/  LDL.LU R148, [R1+0x4] ;  /* 0x0000040001947983 */ /* 0x020ea80000300800 */
[----:B------:R5:W-:Y:S04]  /*3fc0*/  STL [R1+0x208], R149 ;  /* 0x0002089501007387 */ /* 0x000be80000100800 */
[----:B-----5:R-:W5:Y:S01]  /*3fd0*/  LDL.LU R149, [R1+0xc] ;  /* 0x00000c0001957983 */ /* 0x020f620000300800 */
[----:B------:R-:W4:Y:S03]  /*3fe0*/  @!P2 SYNCS.CCTL.IV [UR56+0x80000] ;  /* 0x08000000ff00a9b1 */ /* 0x000f260008000038 */
[----:B------:R-:W5:Y:S04]  /*3ff0*/  LDL.LU R9, [R1+0x8] ;  /* 0x0000080001097983 */ /* 0x000f680000300800 */
[----:B------:R1:W-:Y:S01]  /*4000*/  STL [R1+0x204], R150 ;  /* 0x0002049601007387 */ /* 0x0003e20000100800 */
[----:B----4-:R-:W-:Y:S06]  /*4010*/  BAR.SYNC.DEFER_BLOCKING 0x0 ;  /* 0x0000000000007b1d */ /* 0x010fec0000010000 */
[----:B-1----:R-:W4:Y:S04]  /*4020*/  LDL.LU R150, [R1+0x14] ;  /* 0x0000140001967983 */ /* 0x002f280000300800 */
[----:B------:R-:W4:Y:S04]  /*4030*/  LDL.LU R10, [R1+0x10] ;  /* 0x00001000010a7983 */ /* 0x000f280000300800 */
[----:B------:R1:W-:Y:S01]  /*4040*/  STL [R1+0x200], R151 ;  /* 0x0002009701007387 */ /* 0x0003e20000100800 */
[----:B------:R-:W1:Y:S02]  /*4050*/  @!P2 SYNCS.CCTL.IV [UR56+0x80008] ;  /* 0x08000800ff00a9b1 */ /* 0x000e640008000038 */
[----:B-1----:R-:W-:Y:S06]  /*4060*/  BAR.SYNC.DEFER_BLOCKING 0x0 ;  /* 0x0000000000007b1d */ /* 0x002fec0000010000 */
[----:B------:R-:W4:Y:S04]  /*4070*/  LDL.LU R151, [R1+0x1c] ;  /* 0x00001c0001977983 */ /* 0x000f280000300800 */
[----:B------:R-:W4:Y:S04]  /*4080*/  LDL.LU R11, [R1+0x18] ;  /* 0x00001800010b7983 */ /* 0x000f280000300800 */
[----:B------:R-:W4:Y:S04]  /*4090*/  LDL.LU R3, [R1+0x24] ;  /* 0x0000240001037983 */ /* 0x000f280000300800 */
[----:B------:R-:W4:Y:S04]  /*40a0*/  LDL.LU R4, [R1+0x20] ;  /* 0x0000200001047983 */ /* 0x000f280000300800 */
[----:B------:R-:W4:Y:S01]  /*40b0*/  LDL.LU R2, [R1+0x2c] ;  /* 0x00002c0001027983 */ /* 0x000f220000300800 */
[----:B------:R-:W1:Y:S03]  /*40c0*/  @!P2 SYNCS.CCTL.IV [UR56+0x80010] ;  /* 0x08001000ff00a9b1 */ /* 0x000e660008000038 */
[----:B------:R-:W4:Y:S04]  /*40d0*/  LDL.LU R5, [R1+0x28] ;  /* 0x0000280001057983 */ /* 0x000f280000300800 */
        /* <DEDUP_REMOVED lines=105> */
[----:B---3--:R-:W3:Y:S04]  /*4770*/  LDL.LU R0, [R1+0x1d0] ;  /* 0x0001d00001007983 */ /* 0x008ee80000300800 */
[----:B------:R-:W3:Y:S04]  /*4780*/  LDL.LU R200, [R1+0x1dc] ;  /* 0x0001dc0001c87983 */ /* 0x000ee80000300800 */
[----:B------:R-:W3:Y:S04]  /*4790*/  LDL.LU R191, [R1+0x1d8] ;  /* 0x0001d80001bf7983 */ /* 0x000ee80000300800 */
[----:B------:R-:W3:Y:S04]  /*47a0*/  LDL.LU R197, [R1+0x1e4] ;  /* 0x0001e40001c57983 */ /* 0x000ee80000300800 */
[----:B------:R-:W3:Y:S04]  /*47b0*/  LDL.LU R192, [R1+0x1e0] ;  /* 0x0001e00001c07983 */ /* 0x000ee80000300800 */
[----:B------:R-:W3:Y:S04]  /*47c0*/  LDL.LU R199, [R1+0x1ec] ;  /* 0x0001ec0001c77983 */ /* 0x000ee80000300800 */
[----:B------:R-:W3:Y:S01]  /*47d0*/  LDL.LU R193, [R1+0x1e8] ;  /* 0x0001e80001c17983 */ /* 0x000ee20000300800 */
[----:B--2---:R-:W-:-:S03]  /*47e0*/  F2FP.F16.F32.PACK_AB R8, R148, R8 ;  /* 0x000000089408723e */ /* 0x004fc600000000ff */
[----:B------:R-:W2:Y:S01]  /*47f0*/  LDL.LU R198, [R1+0x1f4] ;  /* 0x0001f40001c67983 */ /* 0x000ea20000300800 */
[----:B-----5:R-:W-:-:S03]  /*4800*/  F2FP.F16.F32.PACK_AB R9, R149, R9 ;  /* 0x000000099509723e */ /* 0x020fc600000000ff */
[----:B------:R-:W2:Y:S01]  /*4810*/  LDL.LU R194, [R1+0x1f0] ;  /* 0x0001f00001c27983 */ /* 0x000ea20000300800 */
[----:B----4-:R-:W-:-:S03]  /*4820*/  F2FP.F16.F32.PACK_AB R10, R150, R10 ;  /* 0x0000000a960a723e */ /* 0x010fc600000000ff */
[----:B------:R-:W4:Y:S01]  /*4830*/  LDL.LU R196, [R1+0x1fc] ;  /* 0x0001fc0001c47983 */ /* 0x000f220000300800 */
[----:B------:R-:W-:-:S03]  /*4840*/  F2FP.F16.F32.PACK_AB R11, R151, R11 ;  /* 0x0000000b970b723e */ /* 0x000fc600000000ff */
[----:B------:R-:W4:Y:S04]  /*4850*/  LDL.LU R195, [R1+0x1f8] ;  /* 0x0001f80001c37983 */ /* 0x000f280000300800 */
[----:B------:R-:W5:Y:S04]  /*4860*/  LDL.LU R148, [R1+0x20c] ;  /* 0x00020c0001947983 */ /* 0x000f680000300800 */
[----:B------:R-:W5:Y:S04]  /*4870*/  LDL.LU R149, [R1+0x208] ;  /* 0x0002080001957983 */ /* 0x000f680000300800 */
[----:B------:R-:W5:Y:S04]  /*4880*/  LDL.LU R150, [R1+0x204] ;  /* 0x0002040001967983 */ /* 0x000f680000300800 */
[----:B------:R-:W5:Y:S01]  /*4890*/  LDL.LU R151, [R1+0x200] ;  /* 0x0002000001977983 */ /* 0x000f620000300800 */
[----:B------:R-:W-:-:S02]  /*48a0*/  F2FP.F16.F32.PACK_AB R4, R3, R4 ;  /* 0x000000040304723e */ /* 0x000fc400000000ff */
[----:B------:R-:W-:Y:S02]  /*48b0*/  ELECT P0, URZ, PT ;  /* 0x00000000003f782f */ /* 0x000fe40003800000 */
[----:B------:R-:W-:Y:S01]  /*48c0*/  F2FP.F16.F32.PACK_AB R5, R2, R5 ;  /* 0x000000050205723e */ /* 0x000fe200000000ff */
[----:B------:R-:W1:Y:S01]  /*48d0*/  S2R R3, SR_TID.X ;  /* 0x0000000000037919 */ /* 0x000e620000002100 */
[----:B------:R-:W-:Y:S01]  /*48e0*/  F2FP.F16.F32.PACK_AB R20, R242, R20 ;  /* 0x00000014f214723e */ /* 0x000fe200000000ff */
[----:B------:R-:W-:Y:S01]  /*48f0*/  ULOP3.LUT UR54, UR54, 0x3, URZ, 0xc0, !UPT ;  /* 0x0000000336367892 */ /* 0x000fe2000f8ec03f */
[----:B------:R-:W-:Y:S01]  /*4900*/  F2FP.F16.F32.PACK_AB R21, R241, R21 ;  /* 0x00000015f115723e */ /* 0x000fe200000000ff */
[----:B-1----:R-:W-:Y:S01]  /*4910*/  BAR.SYNC.DEFER_BLOCKING 0x0 ;  /* 0x0000000000007b1d */ /* 0x002fe20000010000 */
[----:B------:R-:W-:Y:S01]  /*4920*/  F2FP.F16.F32.PACK_AB R22, R240, R22 ;  /* 0x00000016f016723e */ /* 0x000fe200000000ff */
[----:B------:R-:W-:Y:S01]  /*4930*/  ULEA UR13, UR54, UR11, 0x6 ;  /* 0x0000000b360d7291 */ /* 0x000fe2000f8e303f */
[----:B------:R-:W-:Y:S01]  /*4940*/  F2FP.F16.F32.PACK_AB R23, R239, R23 ;  /* 0x00000017ef17723e */ /* 0x000fe200000000ff */
[----:B------:R-:W-:Y:S01]  /*4950*/  ULEA UR12, UR54, UR56, 0xf ;  /* 0x00000038360c7291 */ /* 0x000fe2000f8e783f */
[----:B------:R-:W-:Y:S01]  /*4960*/  F2FP.F16.F32.PACK_AB R24, R25, R24 ;  /* 0x000000181918723e */ /* 0x000fe200000000ff */
[----:B------:R-:W-:Y:S01]  /*4970*/  UMOV UR14, UR15 ;  /* 0x0000000f000e7c82 */ /* 0x000fe20008000000 */
[----:B------:R-:W-:-:S02]  /*4980*/  F2FP.F16.F32.PACK_AB R25, R27, R26 ;  /* 0x0000001a1b19723e */ /* 0x000fc400000000ff */
[----:B------:R-:W-:Y:S02]  /*4990*/  F2FP.F16.F32.PACK_AB R56, R57, R56 ;  /* 0x000000383938723e */ /* 0x000fe400000000ff */
[----:B------:R-:W-:Y:S02]  /*49a0*/  F2FP.F16.F32.PACK_AB R26, R29, R28 ;  /* 0x0000001c1d1a723e */ /* 0x000fe400000000ff */
[----:B------:R-:W-:Y:S02]  /*49b0*/  F2FP.F16.F32.PACK_AB R27, R31, R30 ;  /* 0x0000001e1f1b723e */ /* 0x000fe400000000ff */
[----:B------:R-:W-:Y:S02]  /*49c0*/  F2FP.F16.F32.PACK_AB R57, R59, R58 ;  /* 0x0000003a3b39723e */ /* 0x000fe400000000ff */
[----:B------:R-:W-:Y:S02]  /*49d0*/  F2FP.F16.F32.PACK_AB R88, R89, R88 ;  /* 0x000000585958723e */ /* 0x000fe400000000ff */
[----:B------:R-:W-:-:S02]  /*49e0*/  F2FP.F16.F32.PACK_AB R58, R61, R60 ;  /* 0x0000003c3d3a723e */ /* 0x000fc400000000ff */
[----:B------:R-:W-:Y:S02]  /*49f0*/  F2FP.F16.F32.PACK_AB R59, R63, R62 ;  /* 0x0000003e3f3b723e */ /* 0x000fe400000000ff */
[----:B------:R-:W-:Y:S01]  /*4a00*/  F2FP.F16.F32.PACK_AB R89, R91, R90 ;  /* 0x0000005a5b59723e */ /* 0x000fe200000000ff */
[----:B------:R-:W1:Y:S01]  /*4a10*/  @!P2 SYNCS.CCTL.IV [UR56+0x80018] ;  /* 0x08001800ff00a9b1 */ /* 0x000e620008000038 */
[----:B------:R-:W-:Y:S02]  /*4a20*/  F2FP.F16.F32.PACK_AB R120, R121, R120 ;  /* 0x000000787978723e */ /* 0x000fe400000000ff */
[----:B------:R-:W-:Y:S02]  /*4a30*/  F2FP.F16.F32.PACK_AB R90, R93, R92 ;  /* 0x0000005c5d5a723e */ /* 0x000fe400000000ff */
[----:B------:R-:W-:Y:S02]  /*4a40*/  LOP3.LUT R2, R3, 0xff, RZ, 0xc0, !PT ;  /* 0x000000ff03027812 */ /* 0x000fe400078ec0ff */
[----:B------:R-:W-:-:S02]  /*4a50*/  F2FP.F16.F32.PACK_AB R164, R226, R164 ;  /* 0x000000a4e2a4723e */ /* 0x000fc400000000ff */
[----:B------:R-:W-:Y:S02]  /*4a60*/  ISETP.LT.U32.AND P0, PT, R2, 0x80, P0 ;  /* 0x000000800200780c */ /* 0x000fe40000701070 */
[----:B------:R-:W-:Y:S02]  /*4a70*/  F2FP.F16.F32.PACK_AB R91, R95, R94 ;  /* 0x0000005e5f5b723e */ /* 0x000fe400000000ff */
[----:B------:R-:W-:Y:S02]  /*4a80*/  F2FP.F16.F32.PACK_AB R165, R225, R165 ;  /* 0x000000a5e1a5723e */ /* 0x000fe400000000ff */
[----:B------:R-:W-:Y:S02]  /*4a90*/  F2FP.F16.F32.PACK_AB R121, R123, R122 ;  /* 0x0000007a7b79723e */ /* 0x000fe400000000ff */
[----:B------:R-:W-:Y:S02]  /*4aa0*/  F2FP.F16.F32.PACK_AB R122, R125, R124 ;  /* 0x0000007c7d7a723e */ /* 0x000fe400000000ff */
[----:B------:R-:W-:-:S02]  /*4ab0*/  F2FP.F16.F32.PACK_AB R123, R127, R126 ;  /* 0x0000007e7f7b723e */ /* 0x000fc400000000ff */
[----:B------:R-:W-:Y:S01]  /*4ac0*/  F2FP.F16.F32.PACK_AB R166, R224, R166 ;  /* 0x000000a6e0a6723e */ /* 0x000fe200000000ff */
[----:B------:R-:W-:Y:S01]  /*4ad0*/  VOTEU.ANY UP0, P0 ;  /* 0x00000000003f7886 */ /* 0x000fe20000000100 */
[----:B------:R-:W-:Y:S01]  /*4ae0*/  F2FP.F16.F32.PACK_AB R6, R252, R6 ;  /* 0x00000006fc06723e */ /* 0x000fe200000000ff */
[----:B------:R-:W-:Y:S01]  /*4af0*/  VOTEU.ANY UP1, P0 ;  /* 0x00000000003f7886 */ /* 0x000fe20000020100 */
[----:B------:R-:W-:Y:S02]  /*4b00*/  F2FP.F16.F32.PACK_AB R7, R251, R7 ;  /* 0x00000007fb07723e */ /* 0x000fe400000000ff */
[----:B------:R-:W-:Y:S01]  /*4b10*/  F2FP.F16.F32.PACK_AB R152, R238, R152 ;  /* 0x00000098ee98723e */ /* 0x000fe200000000ff */
[----:B------:R-:W-:Y:S01]  /*4b20*/  @UP0 UMOV UR8, UR48 ;  /* 0x0000003000080c82 */ /* 0x000fe20008000000 */
[----:B------:R-:W-:Y:S01]  /*4b30*/  F2FP.F16.F32.PACK_AB R167, R223, R167 ;  /* 0x000000a7dfa7723e */ /* 0x000fe200000000ff */
[----:B------:R-:W-:Y:S01]  /*4b40*/  @UP0 UMOV UR9, UR49 ;  /* 0x0000003100090c82 */ /* 0x000fe20008000000 */
        /* <DEDUP_REMOVED lines=87> */
[----:B---3--:R-:W-:Y:S01]  /*50c0*/  F2FP.F16.F32.PACK_AB R190, R190, R0 ;  /* 0x00000000bebe723e */ /* 0x008fe200000000ff */
[----:B------:R-:W-:-:S05]  /*50d0*/  IMAD.SHL.U32 R0, R3, 0x80, RZ ;  /* 0x0000008003007824 */ /* 0x000fca00078e00ff */
[----:B------:R-:W-:Y:S02]  /*50e0*/  LOP3.LUT R0, R0, 0x780, RZ, 0xc0, !PT ;  /* 0x0000078000007812 */ /* 0x000fe400078ec0ff */
[----:B------:R-:W-:Y:S02]  /*50f0*/  F2FP.F16.F32.PACK_AB R191, R200, R191 ;  /* 0x000000bfc8bf723e */ /* 0x000fe400000000ff */
[----:B------:R-:W-:Y:S01]  /*5100*/  F2FP.F16.F32.PACK_AB R192, R197, R192 ;  /* 0x000000c0c5c0723e */ /* 0x000fe200000000ff */
[----:B------:R-:W-:-:S05]  /*5110*/  IMAD.SHL.U32 R197, R3, 0x10, RZ ;  /* 0x0000001003c57824 */ /* 0x000fca00078e00ff */
[----:B------:R-:W-:Y:S02]  /*5120*/  LOP3.LUT R0, R0, 0x70, R197, 0xf8, !PT ;  /* 0x0000007000007812 */ /* 0x000fe400078ef8c5 */
[----:B------:R-:W-:Y:S02]  /*5130*/  F2FP.F16.F32.PACK_AB R193, R199, R193 ;  /* 0x000000c1c7c1723e */ /* 0x000fe400000000ff */
[----:B------:R-:W-:Y:S01]  /*5140*/  LOP3.LUT R0, R0, 0x10, R3, 0x78, !PT ;  /* 0x0000001000007812 */ /* 0x000fe200078e7803 */
[----:B------:R-:W-:-:S05]  /*5150*/  IMAD.SHL.U32 R3, R3, 0x40, RZ ;  /* 0x0000004003037824 */ /* 0x000fca00078e00ff */
[----:B------:R-:W-:Y:S02]  /*5160*/  LOP3.LUT R0, R0, 0x3800, R3, 0xf8, !PT ;  /* 0x0000380000007812 */ /* 0x000fe400078ef803 */
[----:B--2---:R-:W-:Y:S02]  /*5170*/  F2FP.F16.F32.PACK_AB R194, R198, R194 ;  /* 0x000000c2c6c2723e */ /* 0x004fe400000000ff */
[C---:B------:R-:W-:Y:S01]  /*5180*/  LOP3.LUT R3, R0.reuse, 0x20, RZ, 0x3c, !PT ;  /* 0x0000002000037812 */ /* 0x040fe200078e3cff */
[----:B------:R-:W-:Y:S01]  /*5190*/  VIADD R2, R0, UR56 ;  /* 0x0000003800027c36 */ /* 0x000fe20008000000 */
[----:B----4-:R-:W-:-:S03]  /*51a0*/  F2FP.F16.F32.PACK_AB R195, R196, R195 ;  /* 0x000000c3c4c3723e */ /* 0x010fc600000000ff */
[----:B------:R-:W-:Y:S01]  /*51b0*/  VIADD R3, R3, UR56 ;  /* 0x0000003803037c36 */ /* 0x000fe20008000000 */
[----:B-1----:R1:W-:Y:S04]  /*51c0*/  STSM.16.M88.4 [R2], R8 ;  /* 0x0000000802007844 */ /* 0x0023e80000000200 */
[----:B------:R-:W-:Y:S01]  /*51d0*/  STSM.16.M88.4 [R2+0x8000], R20 ;  /* 0x0080001402007844 */ /* 0x000fe20000000200 */
[----:B-----5:R-:W-:-:S03]  /*51e0*/  F2FP.F16.F32.PACK_AB R146, R149, R148 ;  /* 0x000000949592723e */ /* 0x020fc600000000ff */
[----:B------:R-:W-:Y:S04]  /*51f0*/  STSM.16.M88.4 [R2+0x10000], R164 ;  /* 0x010000a402007844 */ /* 0x000fe80000000200 */
[----:B------:R-:W-:Y:S01]  /*5200*/  STSM.16.M88.4 [R2+0x18000], R180 ;  /* 0x018000b402007844 */ /* 0x000fe20000000200 */
[----:B------:R-:W-:-:S03]  /*5210*/  F2FP.F16.F32.PACK_AB R147, R151, R150 ;  /* 0x000000969793723e */ /* 0x000fc600000000ff */
[----:B------:R-:W-:Y:S01]  /*5220*/  STSM.16.M88.4 [R2+0x4000], R24 ;  /* 0x0040001802007844 */ /* 0x000fe20000000200 */
[C---:B-1----:R-:W-:Y:S02]  /*5230*/  LOP3.LUT R8, R0.reuse, 0x40, RZ, 0x3c, !PT ;  /* 0x0000004000087812 */ /* 0x042fe400078e3cff */
[----:B------:R-:W-:Y:S01]  /*5240*/  LOP3.LUT R0, R0, 0x60, RZ, 0x3c, !PT ;  /* 0x0000006000007812 */ /* 0x000fe200078e3cff */
[----:B------:R-:W-:Y:S02]  /*5250*/  STSM.16.M88.4 [R2+0xc000], R56 ;  /* 0x00c0003802007844 */ /* 0x000fe40000000200 */
[----:B------:R-:W-:Y:S02]  /*5260*/  VIADD R8, R8, UR56 ;  /* 0x0000003808087c36 */ /* 0x000fe40008000000 */
[----:B------:R-:W-:Y:S01]  /*5270*/  STSM.16.M88.4 [R2+0x14000], R88 ;  /* 0x0140005802007844 */ /* 0x000fe20000000200 */
[----:B------:R-:W-:-:S03]  /*5280*/  VIADD R0, R0, UR56 ;  /* 0x0000003800007c36 */ /* 0x000fc60008000000 */
[----:B------:R-:W-:Y:S04]  /*5290*/  STSM.16.M88.4 [R2+0x1c000], R120 ;  /* 0x01c0007802007844 */ /* 0x000fe80000000200 */
[----:B------:R-:W-:Y:S04]  /*52a0*/  STSM.16.M88.4 [R3], R4 ;  /* 0x0000000403007844 */ /* 0x000fe80000000200 */
[----:B------:R-:W-:Y:S04]  /*52b0*/  STSM.16.M88.4 [R3+0x8000], R152 ;  /* 0x0080009803007844 */ /* 0x000fe80000000200 */
[----:B------:R-:W-:Y:S04]  /*52c0*/  STSM.16.M88.4 [R3+0x10000], R168 ;  /* 0x010000a803007844 */ /* 0x000fe80000000200 */
[----:B------:R-:W-:Y:S04]  /*52d0*/  STSM.16.M88.4 [R3+0x18000], R184 ;  /* 0x018000b803007844 */ /* 0x000fe80000000200 */
[----:B------:R-:W-:Y:S04]  /*52e0*/  STSM.16.M88.4 [R3+0x4000], R32 ;  /* 0x0040002003007844 */ /* 0x000fe80000000200 */
[----:B------:R-:W-:Y:S04]  /*52f0*/  STSM.16.M88.4 [R3+0xc000], R64 ;  /* 0x00c0004003007844 */ /* 0x000fe80000000200 */
[----:B------:R-:W-:Y:S04]  /*5300*/  STSM.16.M88.4 [R3+0x14000], R96 ;  /* 0x0140006003007844 */ /* 0x000fe80000000200 */
        /* <DEDUP_REMOVED lines=16> */
[----:B------:R-:W-:Y:S01]  /*5410*/  STSM.16.M88.4 [R0+0x1c000], R144 ;  /* 0x01c0009000007844 */ /* 0x000fe20000000200 */
[----:B------:R1:W-:Y:S06]  /*5420*/  MEMBAR.ALL.CTA ;  /* 0x0000000000007992 */ /* 0x0003ec0000008000 */
[----:B-1----:R-:W1:Y:S02]  /*5430*/  FENCE.VIEW.ASYNC.S ;  /* 0x00000000000073c6 */ /* 0x002e640000000000 */
[----:B-1----:R-:W-:Y:S06]  /*5440*/  BAR.SYNC.DEFER_BLOCKING 0x0 ;  /* 0x0000000000007b1d */ /* 0x002fec0000010000 */
[----:B------:R1:W-:Y:S01]  /*5450*/  @UP1 UTMASTG.2D [UR12], [UR8] ;  /* 0x0000000c080013b5 */ /* 0x0003e20008008000 */
[----:B------:R0:W-:Y:S01]  /*5460*/  UTMACMDFLUSH ;  /* 0x00000000000079b7 */ /* 0x0001e20000000000 */
[----:B------:R-:W-:-:S04]  /*5470*/  DEPBAR.LE SB0, 0x0 ;  /* 0x000080000000791a */ /* 0x000fc80000000000 */
[----:B------:R-:W-:Y:S06]  /*5480*/  BAR.SYNC.DEFER_BLOCKING 0x0 ;  /* 0x0000000000007b1d */ /* 0x000fec0000010000 */
[----:B-1----:R-:W-:Y:S05]  /*5490*/  EXIT ;  /* 0x000000000000794d */ /* 0x002fea0003800000 */
.L_x_48:
[----:B------:R-:W1:Y:S02]  /*54a0*/  SYNCS.PHASECHK.TRANS64.TRYWAIT P0, [UR21+0x80000], R0 ;  /* 0x08000000ff0075a7 */ /* 0x000e640008000155 */
[----:B-1----:R-:W-:Y:S05]  /*54b0*/  @!P0 BRA `(.L_x_48) ;  /* 0xfffffffc00f88947 */ /* 0x002fea000383ffff */
[----:B------:R-:W-:Y:S05]  /*54c0*/  BRA `(.L_x_50) ;  /* 0xffffffd8008c7947 */ /* 0x000fea000383ffff */
.L_x_51:
[----:B------:R-:W-:-:S00]  /*54d0*/  BRA `(.L_x_51) ;  /* 0xfffffffc00fc7947 */ /* 0x000fc0000383ffff */
[----:B------:R-:W-:-:S00]  /*54e0*/  NOP ;  /* 0x0000000000007918 */ /* 0x000fc00000000000 */
        /* <DEDUP_REMOVED lines=9> */
.L_x_52:


//--------------------- .nv.shared.gluon_wgmma    --------------------------
	.section	.nv.shared.gluon_wgmma,"aw",@nobits
	.sectionflags	@""
	.align	16
	.zero		1024


//--------------------- .nv.shared.reserved.0     --------------------------
	.section	.nv.shared.reserved.0,"aw",@nobits
	.weak		__nv_reservedSMEM_offset_0_alias
	.size		__nv_reservedSMEM_offset_0_alias, 0, 0
	.other		__nv_reservedSMEM_offset_0_alias,@"STO_CUDA_RESERVED_SHARED STV_DEFAULT"
__nv_reservedSMEM_offset_0_alias:
	.zero		0


//--------------------- .nv.constant0.gluon_wgmma --------------------------
	.section	.nv.constant0.gluon_wgmma,"a",@progbits
	.sectionflags	@""
	.align	4
.nv.constant0.gluon_wgmma:
	.zero		608


//--------------------- SYMBOLS --------------------------

	.type		.nv.reservedSmem.offset0,@object
	.size		.nv.reservedSmem.offset0,0x4
